//
// Generated by NVIDIA NVVM Compiler
//
// Compiler Build ID: CL-36424714
// Cuda compilation tools, release 13.0, V13.0.88
// Based on NVVM 20.0.0
//

.version 9.0
.target sm_100
.address_size 64

	// .globl	_Z6im2colPKfPfiiii

.visible .entry _Z6im2colPKfPfiiii(
	.param .u64 .ptr .align 1 _Z6im2colPKfPfiiii_param_0,
	.param .u64 .ptr .align 1 _Z6im2colPKfPfiiii_param_1,
	.param .u32 _Z6im2colPKfPfiiii_param_2,
	.param .u32 _Z6im2colPKfPfiiii_param_3,
	.param .u32 _Z6im2colPKfPfiiii_param_4,
	.param .u32 _Z6im2colPKfPfiiii_param_5
)
{
	.reg .pred 	%p<8>;
	.reg .b16 	%rs<10>;
	.reg .b32 	%r<48>;
	.reg .b32 	%f<2>;
	.reg .b64 	%rd<11>;

	ld.param.u64 	%rd3, [_Z6im2colPKfPfiiii_param_0];
	ld.param.u64 	%rd4, [_Z6im2colPKfPfiiii_param_1];
	ld.param.u32 	%r13, [_Z6im2colPKfPfiiii_param_2];
	ld.param.u32 	%r14, [_Z6im2colPKfPfiiii_param_3];
	ld.param.u32 	%r15, [_Z6im2colPKfPfiiii_param_4];
	ld.param.u32 	%r16, [_Z6im2colPKfPfiiii_param_5];
	cvta.to.global.u64 	%rd1, %rd4;
	mul.lo.s32 	%r1, %r14, %r13;
	mul.lo.s32 	%r17, %r16, %r1;
	mul.lo.s32 	%r2, %r15, 9;
	mul.lo.s32 	%r3, %r17, %r2;
	mov.u32 	%r18, %ctaid.x;
	mov.u32 	%r4, %ntid.x;
	mov.u32 	%r19, %tid.x;
	mad.lo.s32 	%r47, %r18, %r4, %r19;
	setp.ge.s32 	%p1, %r47, %r3;
	@%p1 bra 	$L__BB0_6;
	mov.u32 	%r20, %nctaid.x;
	mul.lo.s32 	%r6, %r4, %r20;
	cvta.to.global.u64 	%rd2, %rd3;
$L__BB0_2:
	div.s32 	%r8, %r47, %r2;
	mul.lo.s32 	%r21, %r8, %r2;
	sub.s32 	%r9, %r47, %r21;
	rem.s32 	%r22, %r8, %r1;
	div.s32 	%r23, %r22, %r14;
	mul.lo.s32 	%r24, %r23, %r14;
	sub.s32 	%r25, %r22, %r24;
	mul.hi.s32 	%r26, %r9, 954437177;
	shr.u32 	%r27, %r26, 31;
	shr.u32 	%r28, %r26, 1;
	add.s32 	%r29, %r28, %r27;
	mul.lo.s32 	%r30, %r29, 9;
	sub.s32 	%r31, %r9, %r30;
	cvt.u16.u32 	%rs1, %r31;
	mul.lo.s16 	%rs2, %rs1, 86;
	shr.u16 	%rs3, %rs2, 15;
	shr.u16 	%rs4, %rs2, 8;
	add.s16 	%rs5, %rs4, %rs3;
	add.s16 	%rs6, %rs5, -1;
	cvt.u32.u16 	%r32, %rs6;
	cvt.s32.s8 	%r33, %r32;
	mul.lo.s16 	%rs7, %rs5, 3;
	not.b16 	%rs8, %rs7;
	add.s16 	%rs9, %rs8, %rs1;
	cvt.u32.u16 	%r34, %rs9;
	cvt.s32.s8 	%r35, %r34;
	add.s32 	%r10, %r23, %r33;
	add.s32 	%r36, %r25, %r35;
	or.b32  	%r37, %r10, %r36;
	setp.gt.s32 	%p2, %r37, -1;
	setp.lt.s32 	%p3, %r10, %r13;
	setp.lt.s32 	%p4, %r36, %r14;
	and.pred  	%p5, %p3, %p4;
	and.pred  	%p6, %p5, %p2;
	@%p6 bra 	$L__BB0_4;
	mul.wide.s32 	%rd9, %r47, 4;
	add.s64 	%rd10, %rd1, %rd9;
	mov.b32 	%r46, 0;
	st.global.u32 	[%rd10], %r46;
	bra.uni 	$L__BB0_5;
$L__BB0_4:
	shr.s32 	%r40, %r26, 1;
	add.s32 	%r41, %r40, %r27;
	div.s32 	%r42, %r8, %r1;
	mad.lo.s32 	%r43, %r42, %r15, %r41;
	mad.lo.s32 	%r44, %r43, %r13, %r10;
	mad.lo.s32 	%r45, %r44, %r14, %r36;
	mul.wide.s32 	%rd5, %r45, 4;
	add.s64 	%rd6, %rd2, %rd5;
	ld.global.f32 	%f1, [%rd6];
	mul.wide.s32 	%rd7, %r47, 4;
	add.s64 	%rd8, %rd1, %rd7;
	st.global.f32 	[%rd8], %f1;
$L__BB0_5:
	add.s32 	%r47, %r47, %r6;
	setp.lt.s32 	%p7, %r47, %r3;
	@%p7 bra 	$L__BB0_2;
$L__BB0_6:
	ret;

}
	// .globl	_Z7reshapePfS_iiiii
.visible .entry _Z7reshapePfS_iiiii(
	.param .u64 .ptr .align 1 _Z7reshapePfS_iiiii_param_0,
	.param .u64 .ptr .align 1 _Z7reshapePfS_iiiii_param_1,
	.param .u32 _Z7reshapePfS_iiiii_param_2,
	.param .u32 _Z7reshapePfS_iiiii_param_3,
	.param .u32 _Z7reshapePfS_iiiii_param_4,
	.param .u32 _Z7reshapePfS_iiiii_param_5,
	.param .u32 _Z7reshapePfS_iiiii_param_6
)
{
	.reg .pred 	%p<3>;
	.reg .b32 	%r<26>;
	.reg .b32 	%f<2>;
	.reg .b64 	%rd<9>;

	ld.param.u64 	%rd3, [_Z7reshapePfS_iiiii_param_0];
	ld.param.u64 	%rd4, [_Z7reshapePfS_iiiii_param_1];
	ld.param.u32 	%r9, [_Z7reshapePfS_iiiii_param_2];
	ld.param.u32 	%r10, [_Z7reshapePfS_iiiii_param_4];
	ld.param.u32 	%r11, [_Z7reshapePfS_iiiii_param_5];
	ld.param.u32 	%r12, [_Z7reshapePfS_iiiii_param_6];
	mul.lo.s32 	%r13, %r10, %r9;
	mul.lo.s32 	%r14, %r13, %r11;
	mul.lo.s32 	%r1, %r14, %r12;
	mov.u32 	%r15, %ctaid.x;
	mov.u32 	%r2, %ntid.x;
	mov.u32 	%r16, %tid.x;
	mad.lo.s32 	%r25, %r15, %r2, %r16;
	setp.ge.s32 	%p1, %r25, %r1;
	@%p1 bra 	$L__BB1_3;
	mul.lo.s32 	%r4, %r11, %r10;
	mul.lo.s32 	%r5, %r4, %r12;
	mov.u32 	%r17, %nctaid.x;
	mul.lo.s32 	%r6, %r2, %r17;
	cvta.to.global.u64 	%rd1, %rd3;
	cvta.to.global.u64 	%rd2, %rd4;
$L__BB1_2:
	div.s32 	%r18, %r25, %r5;
	mul.lo.s32 	%r19, %r18, %r5;
	sub.s32 	%r20, %r25, %r19;
	div.s32 	%r21, %r20, %r4;
	rem.s32 	%r22, %r25, %r4;
	mad.lo.s32 	%r23, %r21, %r9, %r18;
	mad.lo.s32 	%r24, %r4, %r23, %r22;
	mul.wide.s32 	%rd5, %r24, 4;
	add.s64 	%rd6, %rd1, %rd5;
	ld.global.f32 	%f1, [%rd6];
	mul.wide.s32 	%rd7, %r25, 4;
	add.s64 	%rd8, %rd2, %rd7;
	st.global.f32 	[%rd8], %f1;
	add.s32 	%r25, %r25, %r6;
	setp.lt.s32 	%p2, %r25, %r1;
	@%p2 bra 	$L__BB1_2;
$L__BB1_3:
	ret;

}
	// .globl	_Z12grad_reshapePfS_iiiii
.visible .entry _Z12grad_reshapePfS_iiiii(
	.param .u64 .ptr .align 1 _Z12grad_reshapePfS_iiiii_param_0,
	.param .u64 .ptr .align 1 _Z12grad_reshapePfS_iiiii_param_1,
	.param .u32 _Z12grad_reshapePfS_iiiii_param_2,
	.param .u32 _Z12grad_reshapePfS_iiiii_param_3,
	.param .u32 _Z12grad_reshapePfS_iiiii_param_4,
	.param .u32 _Z12grad_reshapePfS_iiiii_param_5,
	.param .u32 _Z12grad_reshapePfS_iiiii_param_6
)
{
	.reg .pred 	%p<3>;
	.reg .b32 	%r<26>;
	.reg .b32 	%f<2>;
	.reg .b64 	%rd<9>;

	ld.param.u64 	%rd3, [_Z12grad_reshapePfS_iiiii_param_0];
	ld.param.u64 	%rd4, [_Z12grad_reshapePfS_iiiii_param_1];
	ld.param.u32 	%r9, [_Z12grad_reshapePfS_iiiii_param_2];
	ld.param.u32 	%r10, [_Z12grad_reshapePfS_iiiii_param_4];
	ld.param.u32 	%r11, [_Z12grad_reshapePfS_iiiii_param_5];
	ld.param.u32 	%r12, [_Z12grad_reshapePfS_iiiii_param_6];
	mul.lo.s32 	%r13, %r10, %r9;
	mul.lo.s32 	%r14, %r13, %r11;
	mul.lo.s32 	%r1, %r14, %r12;
	mov.u32 	%r15, %ctaid.x;
	mov.u32 	%r2, %ntid.x;
	mov.u32 	%r16, %tid.x;
	mad.lo.s32 	%r25, %r15, %r2, %r16;
	setp.ge.s32 	%p1, %r25, %r1;
	@%p1 bra 	$L__BB2_3;
	mul.lo.s32 	%r4, %r11, %r10;
	mul.lo.s32 	%r5, %r4, %r9;
	mov.u32 	%r17, %nctaid.x;
	mul.lo.s32 	%r6, %r2, %r17;
	cvta.to.global.u64 	%rd1, %rd3;
	cvta.to.global.u64 	%rd2, %rd4;
$L__BB2_2:
	div.s32 	%r18, %r25, %r5;
	mul.lo.s32 	%r19, %r18, %r5;
	sub.s32 	%r20, %r25, %r19;
	div.s32 	%r21, %r20, %r4;
	rem.s32 	%r22, %r25, %r4;
	mad.lo.s32 	%r23, %r21, %r12, %r18;
	mad.lo.s32 	%r24, %r4, %r23, %r22;
	mul.wide.s32 	%rd5, %r24, 4;
	add.s64 	%rd6, %rd1, %rd5;
	ld.global.f32 	%f1, [%rd6];
	mul.wide.s32 	%rd7, %r25, 4;
	add.s64 	%rd8, %rd2, %rd7;
	st.global.f32 	[%rd8], %f1;
	add.s32 	%r25, %r25, %r6;
	setp.lt.s32 	%p2, %r25, %r1;
	@%p2 bra 	$L__BB2_2;
$L__BB2_3:
	ret;

}
	// .globl	_Z6col2imPfS_iiiii
.visible .entry _Z6col2imPfS_iiiii(
	.param .u64 .ptr .align 1 _Z6col2imPfS_iiiii_param_0,
	.param .u64 .ptr .align 1 _Z6col2imPfS_iiiii_param_1,
	.param .u32 _Z6col2imPfS_iiiii_param_2,
	.param .u32 _Z6col2imPfS_iiiii_param_3,
	.param .u32 _Z6col2imPfS_iiiii_param_4,
	.param .u32 _Z6col2imPfS_iiiii_param_5,
	.param .u32 _Z6col2imPfS_iiiii_param_6
)
{
	.reg .pred 	%p<12>;
	.reg .b16 	%rs<10>;
	.reg .b32 	%r<46>;
	.reg .b32 	%f<3>;
	.reg .b64 	%rd<9>;

	ld.param.u64 	%rd3, [_Z6col2imPfS_iiiii_param_0];
	ld.param.u64 	%rd4, [_Z6col2imPfS_iiiii_param_1];
	ld.param.u32 	%r16, [_Z6col2imPfS_iiiii_param_2];
	ld.param.u32 	%r13, [_Z6col2imPfS_iiiii_param_3];
	ld.param.u32 	%r14, [_Z6col2imPfS_iiiii_param_4];
	ld.param.u32 	%r15, [_Z6col2imPfS_iiiii_param_5];
	mul.lo.s32 	%r1, %r15, %r14;
	mul.lo.s32 	%r17, %r16, %r13;
	mul.lo.s32 	%r18, %r17, %r1;
	mul.lo.s32 	%r2, %r18, 9;
	mov.u32 	%r19, %ctaid.x;
	mov.u32 	%r3, %ntid.x;
	mov.u32 	%r20, %tid.x;
	mad.lo.s32 	%r45, %r19, %r3, %r20;
	setp.ge.s32 	%p1, %r45, %r2;
	@%p1 bra 	$L__BB3_5;
	mul.lo.s32 	%r5, %r13, 9;
	mov.u32 	%r21, %nctaid.x;
	mul.lo.s32 	%r6, %r3, %r21;
	cvta.to.global.u64 	%rd1, %rd3;
	cvta.to.global.u64 	%rd2, %rd4;
$L__BB3_2:
	div.s32 	%r8, %r45, %r5;
	mul.lo.s32 	%r22, %r8, %r5;
	sub.s32 	%r9, %r45, %r22;
	rem.s32 	%r23, %r8, %r1;
	div.s32 	%r24, %r23, %r15;
	mul.lo.s32 	%r25, %r24, %r15;
	sub.s32 	%r26, %r23, %r25;
	mul.hi.s32 	%r27, %r9, 954437177;
	shr.u32 	%r28, %r27, 31;
	shr.u32 	%r29, %r27, 1;
	add.s32 	%r30, %r29, %r28;
	mul.lo.s32 	%r31, %r30, 9;
	sub.s32 	%r32, %r9, %r31;
	cvt.u16.u32 	%rs1, %r32;
	mul.lo.s16 	%rs2, %rs1, 86;
	shr.u16 	%rs3, %rs2, 15;
	shr.u16 	%rs4, %rs2, 8;
	add.s16 	%rs5, %rs4, %rs3;
	add.s16 	%rs6, %rs5, -1;
	cvt.u32.u16 	%r33, %rs6;
	cvt.s32.s8 	%r34, %r33;
	mul.lo.s16 	%rs7, %rs5, 3;
	not.b16 	%rs8, %rs7;
	add.s16 	%rs9, %rs8, %rs1;
	cvt.u32.u16 	%r35, %rs9;
	cvt.s32.s8 	%r36, %r35;
	add.s32 	%r10, %r24, %r34;
	add.s32 	%r11, %r26, %r36;
	setp.gt.s32 	%p2, %r10, 0;
	setp.lt.s32 	%p3, %r10, %r14;
	and.pred  	%p4, %p2, %p3;
	setp.gt.s32 	%p5, %r11, 0;
	setp.lt.s32 	%p6, %r11, %r15;
	and.pred  	%p7, %p5, %p6;
	and.pred  	%p9, %p4, %p7;
	not.pred 	%p10, %p9;
	@%p10 bra 	$L__BB3_4;
	shr.s32 	%r39, %r27, 1;
	add.s32 	%r40, %r39, %r28;
	div.s32 	%r41, %r8, %r1;
	mad.lo.s32 	%r42, %r41, %r13, %r40;
	mad.lo.s32 	%r43, %r42, %r14, %r10;
	mad.lo.s32 	%r44, %r43, %r15, %r11;
	mul.wide.s32 	%rd5, %r44, 4;
	add.s64 	%rd6, %rd2, %rd5;
	mul.wide.s32 	%rd7, %r45, 4;
	add.s64 	%rd8, %rd1, %rd7;
	ld.global.f32 	%f1, [%rd8];
	atom.global.add.f32 	%f2, [%rd6], %f1;
$L__BB3_4:
	add.s32 	%r45, %r45, %r6;
	setp.lt.s32 	%p11, %r45, %r2;
	@%p11 bra 	$L__BB3_2;
$L__BB3_5:
	ret;

}


// ===== COMPILED SASS (sm_100) =====

	.target	sm_100

	.elftype	@"ET_EXEC"


//--------------------- .note.nv.tkinfo           --------------------------
	.section	.note.nv.tkinfo,"",@"SHT_NOTE"
	.sectionflags	@"SHF_NOTE_NV_TKINFO"
	.tkinfo
        /*0018*/ 	.word	0x00000002
        /*0030*/ 	.string	""
        /*0030*/ 	.string	"ptxas"
        /*0030*/ 	.string	"Cuda compilation tools, release 13.0, V13.0.88"
        /*0030*/ 	.string	"Build cuda_13.0.r13.0/compiler.36424714_0"
        /*0030*/ 	.string	"-arch sm_100 -m 64 "



//--------------------- .note.nv.cuinfo           --------------------------
	.section	.note.nv.cuinfo,"",@"SHT_NOTE"
	.sectionflags	@"SHF_NOTE_NV_CUINFO"
        /*0018*/ 	.short	0x0002
        /*001a*/ 	.short	0x0064
        /*001c*/ 	.short	0x0082
	.zero		2


//--------------------- .nv.info                  --------------------------
	.section	.nv.info,"",@"SHT_CUDA_INFO"
	.align	4


	//----- nvinfo : EIATTR_REGCOUNT
	.align		4
        /*0000*/ 	.byte	0x04, 0x2f
        /*0002*/ 	.short	(.L_1 - .L_0)
	.align		4
.L_0:
        /*0004*/ 	.word	index@(_Z6im2colPKfPfiiii)
        /*0008*/ 	.word	0x0000001d


	//----- nvinfo : EIATTR_FRAME_SIZE
	.align		4
.L_1:
        /*000c*/ 	.byte	0x04, 0x11
        /*000e*/ 	.short	(.L_3 - .L_2)
	.align		4
.L_2:
        /*0010*/ 	.word	index@(_Z6im2colPKfPfiiii)
        /*0014*/ 	.word	0x00000000


	//----- nvinfo : EIATTR_REGCOUNT
	.align		4
.L_3:
        /*0018*/ 	.byte	0x04, 0x2f
        /*001a*/ 	.short	(.L_5 - .L_4)
	.align		4
.L_4:
        /*001c*/ 	.word	index@(_Z7reshapePfS_iiiii)
        /*0020*/ 	.word	0x00000018


	//----- nvinfo : EIATTR_FRAME_SIZE
	.align		4
.L_5:
        /*0024*/ 	.byte	0x04, 0x11
        /*0026*/ 	.short	(.L_7 - .L_6)
	.align		4
.L_6:
        /*0028*/ 	.word	index@(_Z7reshapePfS_iiiii)
        /*002c*/ 	.word	0x00000000


	//----- nvinfo : EIATTR_REGCOUNT
	.align		4
.L_7:
        /*0030*/ 	.byte	0x04, 0x2f
        /*0032*/ 	.short	(.L_9 - .L_8)
	.align		4
.L_8:
        /*0034*/ 	.word	index@(_Z12grad_reshapePfS_iiiii)
        /*0038*/ 	.word	0x00000018


	//----- nvinfo : EIATTR_FRAME_SIZE
	.align		4
.L_9:
        /*003c*/ 	.byte	0x04, 0x11
        /*003e*/ 	.short	(.L_11 - .L_10)
	.align		4
.L_10:
        /*0040*/ 	.word	index@(_Z12grad_reshapePfS_iiiii)
        /*0044*/ 	.word	0x00000000


	//----- nvinfo : EIATTR_REGCOUNT
	.align		4
.L_11:
        /*0048*/ 	.byte	0x04, 0x2f
        /*004a*/ 	.short	(.L_13 - .L_12)
	.align		4
.L_12:
        /*004c*/ 	.word	index@(_Z6col2imPfS_iiiii)
        /*0050*/ 	.word	0x0000001d


	//----- nvinfo : EIATTR_FRAME_SIZE
	.align		4
.L_13:
        /*0054*/ 	.byte	0x04, 0x11
        /*0056*/ 	.short	(.L_15 - .L_14)
	.align		4
.L_14:
        /*0058*/ 	.word	index@(_Z6col2imPfS_iiiii)
        /*005c*/ 	.word	0x00000000


	//----- nvinfo : EIATTR_MIN_STACK_SIZE
	.align		4
.L_15:
        /*0060*/ 	.byte	0x04, 0x12
        /*0062*/ 	.short	(.L_17 - .L_16)
	.align		4
.L_16:
        /*0064*/ 	.word	index@(_Z6col2imPfS_iiiii)
        /*0068*/ 	.word	0x00000000


	//----- nvinfo : EIATTR_MIN_STACK_SIZE
	.align		4
.L_17:
        /*006c*/ 	.byte	0x04, 0x12
        /*006e*/ 	.short	(.L_19 - .L_18)
	.align		4
.L_18:
        /*0070*/ 	.word	index@(_Z12grad_reshapePfS_iiiii)
        /*0074*/ 	.word	0x00000000


	//----- nvinfo : EIATTR_MIN_STACK_SIZE
	.align		4
.L_19:
        /*0078*/ 	.byte	0x04, 0x12
        /*007a*/ 	.short	(.L_21 - .L_20)
	.align		4
.L_20:
        /*007c*/ 	.word	index@(_Z7reshapePfS_iiiii)
        /*0080*/ 	.word	0x00000000


	//----- nvinfo : EIATTR_MIN_STACK_SIZE
	.align		4
.L_21:
        /*0084*/ 	.byte	0x04, 0x12
        /*0086*/ 	.short	(.L_23 - .L_22)
	.align		4
.L_22:
        /*0088*/ 	.word	index@(_Z6im2colPKfPfiiii)
        /*008c*/ 	.word	0x00000000
.L_23:


//--------------------- .nv.compat                --------------------------
	.section	.nv.compat,"",@"SHT_CUDA_COMPAT_INFO"
	.align	4
        /*0000*/ 	.byte	0x02, 0x09, 0x00, 0x00, 0x02, 0x02, 0x01, 0x00, 0x02, 0x05, 0x05, 0x00, 0x03, 0x07, 0x01, 0x01
        /*0010*/ 	.byte	0x02, 0x03, 0x00, 0x00, 0x02, 0x06, 0x01, 0x00, 0x04, 0x0b, 0x08, 0x00, 0x09, 0x00, 0x00, 0x00
        /*0020*/ 	.byte	0x00, 0x00, 0x00, 0x00


//--------------------- .nv.info._Z6col2imPfS_iiiii --------------------------
	.section	.nv.info._Z6col2imPfS_iiiii,"",@"SHT_CUDA_INFO"
	.sectionflags	@""
	.align	4


	//----- nvinfo : EIATTR_CUDA_API_VERSION
	.align		4
        /*0000*/ 	.byte	0x04, 0x37
        /*0002*/ 	.short	(.L_25 - .L_24)
.L_24:
        /*0004*/ 	.word	0x00000082


	//----- nvinfo : EIATTR_KPARAM_INFO
	.align		4
.L_25:
        /*0008*/ 	.byte	0x04, 0x17
        /*000a*/ 	.short	(.L_27 - .L_26)
.L_26:
        /*000c*/ 	.word	0x00000000
        /*0010*/ 	.short	0x0006
        /*0012*/ 	.short	0x0020
        /*0014*/ 	.byte	0x00, 0xf0, 0x11, 0x00


	//----- nvinfo : EIATTR_KPARAM_INFO
	.align		4
.L_27:
        /*0018*/ 	.byte	0x04, 0x17
        /*001a*/ 	.short	(.L_29 - .L_28)
.L_28:
        /*001c*/ 	.word	0x00000000
        /*0020*/ 	.short	0x0005
        /*0022*/ 	.short	0x001c
        /*0024*/ 	.byte	0x00, 0xf0, 0x11, 0x00


	//----- nvinfo : EIATTR_KPARAM_INFO
	.align		4
.L_29:
        /*0028*/ 	.byte	0x04, 0x17
        /*002a*/ 	.short	(.L_31 - .L_30)
.L_30:
        /*002c*/ 	.word	0x00000000
        /*0030*/ 	.short	0x0004
        /*0032*/ 	.short	0x0018
        /*0034*/ 	.byte	0x00, 0xf0, 0x11, 0x00


	//----- nvinfo : EIATTR_KPARAM_INFO
	.align		4
.L_31:
        /*0038*/ 	.byte	0x04, 0x17
        /*003a*/ 	.short	(.L_33 - .L_32)
.L_32:
        /*003c*/ 	.word	0x00000000
        /*0040*/ 	.short	0x0003
        /*0042*/ 	.short	0x0014
        /*0044*/ 	.byte	0x00, 0xf0, 0x11, 0x00


	//----- nvinfo : EIATTR_KPARAM_INFO
	.align		4
.L_33:
        /*0048*/ 	.byte	0x04, 0x17
        /*004a*/ 	.short	(.L_35 - .L_34)
.L_34:
        /*004c*/ 	.word	0x00000000
        /*0050*/ 	.short	0x0002
        /*0052*/ 	.short	0x0010
        /*0054*/ 	.byte	0x00, 0xf0, 0x11, 0x00


	//----- nvinfo : EIATTR_KPARAM_INFO
	.align		4
.L_35:
        /*0058*/ 	.byte	0x04, 0x17
        /*005a*/ 	.short	(.L_37 - .L_36)
.L_36:
        /*005c*/ 	.word	0x00000000
        /*0060*/ 	.short	0x0001
        /*0062*/ 	.short	0x0008
        /*0064*/ 	.byte	0x00, 0xf5, 0x21, 0x00


	//----- nvinfo : EIATTR_KPARAM_INFO
	.align		4
.L_37:
        /*0068*/ 	.byte	0x04, 0x17
        /*006a*/ 	.short	(.L_39 - .L_38)
.L_38:
        /*006c*/ 	.word	0x00000000
        /*0070*/ 	.short	0x0000
        /*0072*/ 	.short	0x0000
        /*0074*/ 	.byte	0x00, 0xf5, 0x21, 0x00


	//----- nvinfo : EIATTR_SPARSE_MMA_MASK
	.align		4
.L_39:
        /*0078*/ 	.byte	0x03, 0x50
        /*007a*/ 	.short	0x0000


	//----- nvinfo : EIATTR_MAXREG_COUNT
	.align		4
        /*007c*/ 	.byte	0x03, 0x1b
        /*007e*/ 	.short	0x00ff


	//----- nvinfo : EIATTR_MERCURY_ISA_VERSION
	.align		4
        /*0080*/ 	.byte	0x03, 0x5f
        /*0082*/ 	.short	0x0101


	//----- nvinfo : EIATTR_VRC_CTA_INIT_COUNT
	.align		4
        /*0084*/ 	.byte	0x02, 0x4a
	.zero		1
	.zero		1


	//----- nvinfo : EIATTR_EXIT_INSTR_OFFSETS
	.align		4
        /*0088*/ 	.byte	0x04, 0x1c
        /*008a*/ 	.short	(.L_41 - .L_40)


	//   ....[0]....
.L_40:
        /*008c*/ 	.word	0x000000c0


	//   ....[1]....
        /*0090*/ 	.word	0x00000920


	//----- nvinfo : EIATTR_CRS_STACK_SIZE
	.align		4
.L_41:
        /*0094*/ 	.byte	0x04, 0x1e
        /*0096*/ 	.short	(.L_43 - .L_42)
.L_42:
        /*0098*/ 	.word	0x00000000


	//----- nvinfo : EIATTR_CBANK_PARAM_SIZE
	.align		4
.L_43:
        /*009c*/ 	.byte	0x03, 0x19
        /*009e*/ 	.short	0x0024


	//----- nvinfo : EIATTR_PARAM_CBANK
	.align		4
        /*00a0*/ 	.byte	0x04, 0x0a
        /*00a2*/ 	.short	(.L_45 - .L_44)
	.align		4
.L_44:
        /*00a4*/ 	.word	index@(.nv.constant0._Z6col2imPfS_iiiii)
        /*00a8*/ 	.short	0x0380
        /*00aa*/ 	.short	0x0024


	//----- nvinfo : EIATTR_SW_WAR
	.align		4
.L_45:
        /*00ac*/ 	.byte	0x04, 0x36
        /*00ae*/ 	.short	(.L_47 - .L_46)
.L_46:
        /*00b0*/ 	.word	0x00000008
.L_47:


//--------------------- .nv.info._Z12grad_reshapePfS_iiiii --------------------------
	.section	.nv.info._Z12grad_reshapePfS_iiiii,"",@"SHT_CUDA_INFO"
	.sectionflags	@""
	.align	4


	//----- nvinfo : EIATTR_CUDA_API_VERSION
	.align		4
        /*0000*/ 	.byte	0x04, 0x37
        /*0002*/ 	.short	(.L_49 - .L_48)
.L_48:
        /*0004*/ 	.word	0x00000082


	//----- nvinfo : EIATTR_KPARAM_INFO
	.align		4
.L_49:
        /*0008*/ 	.byte	0x04, 0x17
        /*000a*/ 	.short	(.L_51 - .L_50)
.L_50:
        /*000c*/ 	.word	0x00000000
        /*0010*/ 	.short	0x0006
        /*0012*/ 	.short	0x0020
        /*0014*/ 	.byte	0x00, 0xf0, 0x11, 0x00


	//----- nvinfo : EIATTR_KPARAM_INFO
	.align		4
.L_51:
        /*0018*/ 	.byte	0x04, 0x17
        /*001a*/ 	.short	(.L_53 - .L_52)
.L_52:
        /*001c*/ 	.word	0x00000000
        /*0020*/ 	.short	0x0005
        /*0022*/ 	.short	0x001c
        /*0024*/ 	.byte	0x00, 0xf0, 0x11, 0x00


	//----- nvinfo : EIATTR_KPARAM_INFO
	.align		4
.L_53:
        /*0028*/ 	.byte	0x04, 0x17
        /*002a*/ 	.short	(.L_55 - .L_54)
.L_54:
        /*002c*/ 	.word	0x00000000
        /*0030*/ 	.short	0x0004
        /*0032*/ 	.short	0x0018
        /*0034*/ 	.byte	0x00, 0xf0, 0x11, 0x00


	//----- nvinfo : EIATTR_KPARAM_INFO
	.align		4
.L_55:
        /*0038*/ 	.byte	0x04, 0x17
        /*003a*/ 	.short	(.L_57 - .L_56)
.L_56:
        /*003c*/ 	.word	0x00000000
        /*0040*/ 	.short	0x0003
        /*0042*/ 	.short	0x0014
        /*0044*/ 	.byte	0x00, 0xf0, 0x11, 0x00


	//----- nvinfo : EIATTR_KPARAM_INFO
	.align		4
.L_57:
        /*0048*/ 	.byte	0x04, 0x17
        /*004a*/ 	.short	(.L_59 - .L_58)
.L_58:
        /*004c*/ 	.word	0x00000000
        /*0050*/ 	.short	0x0002
        /*0052*/ 	.short	0x0010
        /*0054*/ 	.byte	0x00, 0xf0, 0x11, 0x00


	//----- nvinfo : EIATTR_KPARAM_INFO
	.align		4
.L_59:
        /*0058*/ 	.byte	0x04, 0x17
        /*005a*/ 	.short	(.L_61 - .L_60)
.L_60:
        /*005c*/ 	.word	0x00000000
        /*0060*/ 	.short	0x0001
        /*0062*/ 	.short	0x0008
        /*0064*/ 	.byte	0x00, 0xf5, 0x21, 0x00


	//----- nvinfo : EIATTR_KPARAM_INFO
	.align		4
.L_61:
        /*0068*/ 	.byte	0x04, 0x17
        /*006a*/ 	.short	(.L_63 - .L_62)
.L_62:
        /*006c*/ 	.word	0x00000000
        /*0070*/ 	.short	0x0000
        /*0072*/ 	.short	0x0000
        /*0074*/ 	.byte	0x00, 0xf5, 0x21, 0x00


	//----- nvinfo : EIATTR_SPARSE_MMA_MASK
	.align		4
.L_63:
        /*0078*/ 	.byte	0x03, 0x50
        /*007a*/ 	.short	0x0000


	//----- nvinfo : EIATTR_MAXREG_COUNT
	.align		4
        /*007c*/ 	.byte	0x03, 0x1b
        /*007e*/ 	.short	0x00ff


	//----- nvinfo : EIATTR_MERCURY_ISA_VERSION
	.align		4
        /*0080*/ 	.byte	0x03, 0x5f
        /*0082*/ 	.short	0x0101


	//----- nvinfo : EIATTR_VRC_CTA_INIT_COUNT
	.align		4
        /*0084*/ 	.byte	0x02, 0x4a
	.zero		1
	.zero		1


	//----- nvinfo : EIATTR_EXIT_INSTR_OFFSETS
	.align		4
        /*0088*/ 	.byte	0x04, 0x1c
        /*008a*/ 	.short	(.L_65 - .L_64)


	//   ....[0]....
.L_64:
        /*008c*/ 	.word	0x000000c0


	//   ....[1]....
        /*0090*/ 	.word	0x000005a0


	//----- nvinfo : EIATTR_CRS_STACK_SIZE
	.align		4
.L_65:
        /*0094*/ 	.byte	0x04, 0x1e
        /*0096*/ 	.short	(.L_67 - .L_66)
.L_66:
        /*0098*/ 	.word	0x00000000


	//----- nvinfo : EIATTR_CBANK_PARAM_SIZE
	.align		4
.L_67:
        /*009c*/ 	.byte	0x03, 0x19
        /*009e*/ 	.short	0x0024


	//----- nvinfo : EIATTR_PARAM_CBANK
	.align		4
        /*00a0*/ 	.byte	0x04, 0x0a
        /*00a2*/ 	.short	(.L_69 - .L_68)
	.align		4
.L_68:
        /*00a4*/ 	.word	index@(.nv.constant0._Z12grad_reshapePfS_iiiii)
        /*00a8*/ 	.short	0x0380
        /*00aa*/ 	.short	0x0024


	//----- nvinfo : EIATTR_SW_WAR
	.align		4
.L_69:
        /*00ac*/ 	.byte	0x04, 0x36
        /*00ae*/ 	.short	(.L_71 - .L_70)
.L_70:
        /*00b0*/ 	.word	0x00000008
.L_71:


//--------------------- .nv.info._Z7reshapePfS_iiiii --------------------------
	.section	.nv.info._Z7reshapePfS_iiiii,"",@"SHT_CUDA_INFO"
	.sectionflags	@""
	.align	4


	//----- nvinfo : EIATTR_CUDA_API_VERSION
	.align		4
        /*0000*/ 	.byte	0x04, 0x37
        /*0002*/ 	.short	(.L_73 - .L_72)
.L_72:
        /*0004*/ 	.word	0x00000082


	//----- nvinfo : EIATTR_KPARAM_INFO
	.align		4
.L_73:
        /*0008*/ 	.byte	0x04, 0x17
        /*000a*/ 	.short	(.L_75 - .L_74)
.L_74:
        /*000c*/ 	.word	0x00000000
        /*0010*/ 	.short	0x0006
        /*0012*/ 	.short	0x0020
        /*0014*/ 	.byte	0x00, 0xf0, 0x11, 0x00


	//----- nvinfo : EIATTR_KPARAM_INFO
	.align		4
.L_75:
        /*0018*/ 	.byte	0x04, 0x17
        /*001a*/ 	.short	(.L_77 - .L_76)
.L_76:
        /*001c*/ 	.word	0x00000000
        /*0020*/ 	.short	0x0005
        /*0022*/ 	.short	0x001c
        /*0024*/ 	.byte	0x00, 0xf0, 0x11, 0x00


	//----- nvinfo : EIATTR_KPARAM_INFO
	.align		4
.L_77:
        /*0028*/ 	.byte	0x04, 0x17
        /*002a*/ 	.short	(.L_79 - .L_78)
.L_78:
        /*002c*/ 	.word	0x00000000
        /*0030*/ 	.short	0x0004
        /*0032*/ 	.short	0x0018
        /*0034*/ 	.byte	0x00, 0xf0, 0x11, 0x00


	//----- nvinfo : EIATTR_KPARAM_INFO
	.align		4
.L_79:
        /*0038*/ 	.byte	0x04, 0x17
        /*003a*/ 	.short	(.L_81 - .L_80)
.L_80:
        /*003c*/ 	.word	0x00000000
        /*0040*/ 	.short	0x0003
        /*0042*/ 	.short	0x0014
        /*0044*/ 	.byte	0x00, 0xf0, 0x11, 0x00


	//----- nvinfo : EIATTR_KPARAM_INFO
	.align		4
.L_81:
        /*0048*/ 	.byte	0x04, 0x17
        /*004a*/ 	.short	(.L_83 - .L_82)
.L_82:
        /*004c*/ 	.word	0x00000000
        /*0050*/ 	.short	0x0002
        /*0052*/ 	.short	0x0010
        /*0054*/ 	.byte	0x00, 0xf0, 0x11, 0x00


	//----- nvinfo : EIATTR_KPARAM_INFO
	.align		4
.L_83:
        /*0058*/ 	.byte	0x04, 0x17
        /*005a*/ 	.short	(.L_85 - .L_84)
.L_84:
        /*005c*/ 	.word	0x00000000
        /*0060*/ 	.short	0x0001
        /*0062*/ 	.short	0x0008
        /*0064*/ 	.byte	0x00, 0xf5, 0x21, 0x00


	//----- nvinfo : EIATTR_KPARAM_INFO
	.align		4
.L_85:
        /*0068*/ 	.byte	0x04, 0x17
        /*006a*/ 	.short	(.L_87 - .L_86)
.L_86:
        /*006c*/ 	.word	0x00000000
        /*0070*/ 	.short	0x0000
        /*0072*/ 	.short	0x0000
        /*0074*/ 	.byte	0x00, 0xf5, 0x21, 0x00


	//----- nvinfo : EIATTR_SPARSE_MMA_MASK
	.align		4
.L_87:
        /*0078*/ 	.byte	0x03, 0x50
        /*007a*/ 	.short	0x0000


	//----- nvinfo : EIATTR_MAXREG_COUNT
	.align		4
        /*007c*/ 	.byte	0x03, 0x1b
        /*007e*/ 	.short	0x00ff


	//----- nvinfo : EIATTR_MERCURY_ISA_VERSION
	.align		4
        /*0080*/ 	.byte	0x03, 0x5f
        /*0082*/ 	.short	0x0101


	//----- nvinfo : EIATTR_VRC_CTA_INIT_COUNT
	.align		4
        /*0084*/ 	.byte	0x02, 0x4a
	.zero		1
	.zero		1


	//----- nvinfo : EIATTR_EXIT_INSTR_OFFSETS
	.align		4
        /*0088*/ 	.byte	0x04, 0x1c
        /*008a*/ 	.short	(.L_89 - .L_88)


	//   ....[0]....
.L_88:
        /*008c*/ 	.word	0x000000c0


	//   ....[1]....
        /*0090*/ 	.word	0x000005a0


	//----- nvinfo : EIATTR_CRS_STACK_SIZE
	.align		4
.L_89:
        /*0094*/ 	.byte	0x04, 0x1e
        /*0096*/ 	.short	(.L_91 - .L_90)
.L_90:
        /*0098*/ 	.word	0x00000000


	//----- nvinfo : EIATTR_CBANK_PARAM_SIZE
	.align		4
.L_91:
        /*009c*/ 	.byte	0x03, 0x19
        /*009e*/ 	.short	0x0024


	//----- nvinfo : EIATTR_PARAM_CBANK
	.align		4
        /*00a0*/ 	.byte	0x04, 0x0a
        /*00a2*/ 	.short	(.L_93 - .L_92)
	.align		4
.L_92:
        /*00a4*/ 	.word	index@(.nv.constant0._Z7reshapePfS_iiiii)
        /*00a8*/ 	.short	0x0380
        /*00aa*/ 	.short	0x0024


	//----- nvinfo : EIATTR_SW_WAR
	.align		4
.L_93:
        /*00ac*/ 	.byte	0x04, 0x36
        /*00ae*/ 	.short	(.L_95 - .L_94)
.L_94:
        /*00b0*/ 	.word	0x00000008
.L_95:


//--------------------- .nv.info._Z6im2colPKfPfiiii --------------------------
	.section	.nv.info._Z6im2colPKfPfiiii,"",@"SHT_CUDA_INFO"
	.sectionflags	@""
	.align	4


	//----- nvinfo : EIATTR_CUDA_API_VERSION
	.align		4
        /*0000*/ 	.byte	0x04, 0x37
        /*0002*/ 	.short	(.L_97 - .L_96)
.L_96:
        /*0004*/ 	.word	0x00000082


	//----- nvinfo : EIATTR_KPARAM_INFO
	.align		4
.L_97:
        /*0008*/ 	.byte	0x04, 0x17
        /*000a*/ 	.short	(.L_99 - .L_98)
.L_98:
        /*000c*/ 	.word	0x00000000
        /*0010*/ 	.short	0x0005
        /*0012*/ 	.short	0x001c
        /*0014*/ 	.byte	0x00, 0xf0, 0x11, 0x00


	//----- nvinfo : EIATTR_KPARAM_INFO
	.align		4
.L_99:
        /*0018*/ 	.byte	0x04, 0x17
        /*001a*/ 	.short	(.L_101 - .L_100)
.L_100:
        /*001c*/ 	.word	0x00000000
        /*0020*/ 	.short	0x0004
        /*0022*/ 	.short	0x0018
        /*0024*/ 	.byte	0x00, 0xf0, 0x11, 0x00


	//----- nvinfo : EIATTR_KPARAM_INFO
	.align		4
.L_101:
        /*0028*/ 	.byte	0x04, 0x17
        /*002a*/ 	.short	(.L_103 - .L_102)
.L_102:
        /*002c*/ 	.word	0x00000000
        /*0030*/ 	.short	0x0003
        /*0032*/ 	.short	0x0014
        /*0034*/ 	.byte	0x00, 0xf0, 0x11, 0x00


	//----- nvinfo : EIATTR_KPARAM_INFO
	.align		4
.L_103:
        /*0038*/ 	.byte	0x04, 0x17
        /*003a*/ 	.short	(.L_105 - .L_104)
.L_104:
        /*003c*/ 	.word	0x00000000
        /*0040*/ 	.short	0x0002
        /*0042*/ 	.short	0x0010
        /*0044*/ 	.byte	0x00, 0xf0, 0x11, 0x00


	//----- nvinfo : EIATTR_KPARAM_INFO
	.align		4
.L_105:
        /*0048*/ 	.byte	0x04, 0x17
        /*004a*/ 	.short	(.L_107 - .L_106)
.L_106:
        /*004c*/ 	.word	0x00000000
        /*0050*/ 	.short	0x0001
        /*0052*/ 	.short	0x0008
        /*0054*/ 	.byte	0x00, 0xf5, 0x21, 0x00


	//----- nvinfo : EIATTR_KPARAM_INFO
	.align		4
.L_107:
        /*0058*/ 	.byte	0x04, 0x17
        /*005a*/ 	.short	(.L_109 - .L_108)
.L_108:
        /*005c*/ 	.word	0x00000000
        /*0060*/ 	.short	0x0000
        /*0062*/ 	.short	0x0000
        /*0064*/ 	.byte	0x00, 0xf5, 0x21, 0x00


	//----- nvinfo : EIATTR_SPARSE_MMA_MASK
	.align		4
.L_109:
        /*0068*/ 	.byte	0x03, 0x50
        /*006a*/ 	.short	0x0000


	//----- nvinfo : EIATTR_MAXREG_COUNT
	.align		4
        /*006c*/ 	.byte	0x03, 0x1b
        /*006e*/ 	.short	0x00ff


	//----- nvinfo : EIATTR_MERCURY_ISA_VERSION
	.align		4
        /*0070*/ 	.byte	0x03, 0x5f
        /*0072*/ 	.short	0x0101


	//----- nvinfo : EIATTR_VRC_CTA_INIT_COUNT
	.align		4
        /*0074*/ 	.byte	0x02, 0x4a
	.zero		1
	.zero		1


	//----- nvinfo : EIATTR_EXIT_INSTR_OFFSETS
	.align		4
        /*0078*/ 	.byte	0x04, 0x1c
        /*007a*/ 	.short	(.L_111 - .L_110)


	//   ....[0]....
.L_110:
        /*007c*/ 	.word	0x000000c0


	//   ....[1]....
        /*0080*/ 	.word	0x00000950


	//----- nvinfo : EIATTR_CRS_STACK_SIZE
	.align		4
.L_111:
        /*0084*/ 	.byte	0x04, 0x1e
        /*0086*/ 	.short	(.L_113 - .L_112)
.L_112:
        /*0088*/ 	.word	0x00000000


	//----- nvinfo : EIATTR_CBANK_PARAM_SIZE
	.align		4
.L_113:
        /*008c*/ 	.byte	0x03, 0x19
        /*008e*/ 	.short	0x0020


	//----- nvinfo : EIATTR_PARAM_CBANK
	.align		4
        /*0090*/ 	.byte	0x04, 0x0a
        /*0092*/ 	.short	(.L_115 - .L_114)
	.align		4
.L_114:
        /*0094*/ 	.word	index@(.nv.constant0._Z6im2colPKfPfiiii)
        /*0098*/ 	.short	0x0380
        /*009a*/ 	.short	0x0020


	//----- nvinfo : EIATTR_SW_WAR
	.align		4
.L_115:
        /*009c*/ 	.byte	0x04, 0x36
        /*009e*/ 	.short	(.L_117 - .L_116)
.L_116:
        /*00a0*/ 	.word	0x00000008
.L_117:


//--------------------- .nv.callgraph             --------------------------
	.section	.nv.callgraph,"",@"SHT_CUDA_CALLGRAPH"
	.align	4
	.sectionentsize	8
	.align		4
        /*0000*/ 	.word	0x00000000
	.align		4
        /*0004*/ 	.word	0xffffffff
	.align		4
        /*0008*/ 	.word	0x00000000
	.align		4
        /*000c*/ 	.word	0xfffffffe
	.align		4
        /*0010*/ 	.word	0x00000000
	.align		4
        /*0014*/ 	.word	0xfffffffd
	.align		4
        /*0018*/ 	.word	0x00000000
	.align		4
        /*001c*/ 	.word	0xfffffffc


//--------------------- .text._Z6col2imPfS_iiiii  --------------------------
	.section	.text._Z6col2imPfS_iiiii,"ax",@progbits
	.align	128
        .global         _Z6col2imPfS_iiiii
        .type           _Z6col2imPfS_iiiii,@function
        .size           _Z6col2imPfS_iiiii,(.L_x_12 - _Z6col2imPfS_iiiii)
        .other          _Z6col2imPfS_iiiii,@"STO_CUDA_ENTRY STV_DEFAULT"
_Z6col2imPfS_iiiii:
.text._Z6col2imPfS_iiiii:
[----:B------:R-:W-:Y:S01]  /*0000*/  LDC R1, c[0x0][0x37c] ;  /* 0x0000df00ff017b82 */ /* 0x000fe20000000800 */
[----:B------:R-:W0:Y:S07]  /*0010*/  S2R R10, SR_TID.X ;  /* 0x00000000000a7919 */ /* 0x000e2e0000002100 */
[----:B------:R-:W1:Y:S08]  /*0020*/  LDC.64 R18, c[0x0][0x398] ;  /* 0x0000e600ff127b82 */ /* 0x000e700000000a00 */
[----:B------:R-:W2:Y:S08]  /*0030*/  LDC.64 R14, c[0x0][0x390] ;  /* 0x0000e400ff0e7b82 */ /* 0x000eb00000000a00 */
[----:B------:R-:W0:Y:S08]  /*0040*/  S2UR UR4, SR_CTAID.X ;  /* 0x00000000000479c3 */ /* 0x000e300000002500 */
[----:B------:R-:W0:Y:S01]  /*0050*/  LDC R9, c[0x0][0x360] ;  /* 0x0000d800ff097b82 */ /* 0x000e220000000800 */
[----:B-1----:R-:W-:-:S02]  /*0060*/  IMAD R19, R19, R18, RZ ;  /* 0x0000001213137224 */ /* 0x002fc400078e02ff */
[----:B--2---:R-:W-:-:S04]  /*0070*/  IMAD R0, R14, R15, RZ ;  /* 0x0000000f0e007224 */ /* 0x004fc800078e02ff */
[----:B------:R-:W-:-:S04]  /*0080*/  IMAD R0, R19, R0, RZ ;  /* 0x0000000013007224 */ /* 0x000fc800078e02ff */
[----:B------:R-:W-:Y:S02]  /*0090*/  IMAD R17, R0, 0x9, RZ ;  /* 0x0000000900117824 */ /* 0x000fe400078e02ff */
[----:B0-----:R-:W-:-:S05]  /*00a0*/  IMAD R10, R9, UR4, R10 ;  /* 0x00000004090a7c24 */ /* 0x001fca000f8e020a */
[----:B------:R-:W-:-:S13]  /*00b0*/  ISETP.GE.AND P0, PT, R10, R17, PT ;  /* 0x000000110a00720c */ /* 0x000fda0003f06270 */
[----:B------:R-:W-:Y:S05]  /*00c0*/  @P0 EXIT ;  /* 0x000000000000094d */ /* 0x000fea0003800000 */
[----:B------:R-:W-:Y:S01]  /*00d0*/  IMAD R15, R15, 0x9, RZ ;  /* 0x000000090f0f7824 */ /* 0x000fe200078e02ff */
[----:B------:R-:W0:Y:S01]  /*00e0*/  LDC R13, c[0x0][0x39c] ;  /* 0x0000e700ff0d7b82 */ /* 0x000e220000000800 */
[----:B------:R-:W1:Y:S03]  /*00f0*/  LDCU UR4, c[0x0][0x370] ;  /* 0x00006e00ff0477ac */ /* 0x000e660008000800 */
[----:B------:R-:W-:Y:S01]  /*0100*/  IABS R14, R15 ;  /* 0x0000000f000e7213 */ /* 0x000fe20000000000 */
[----:B------:R-:W2:Y:S03]  /*0110*/  LDCU.64 UR6, c[0x0][0x358] ;  /* 0x00006b00ff0677ac */ /* 0x000ea60008000a00 */
[----:B------:R-:W3:Y:S01]  /*0120*/  I2F.RP R0, R14 ;  /* 0x0000000e00007306 */ /* 0x000ee20000209400 */
[----:B------:R-:W4:Y:S01]  /*0130*/  LDC R12, c[0x0][0x398] ;  /* 0x0000e600ff0c7b82 */ /* 0x000f220000000800 */
[----:B------:R-:W0:Y:S07]  /*0140*/  LDCU UR5, c[0x0][0x394] ;  /* 0x00007280ff0577ac */ /* 0x000e2e0008000800 */
[----:B------:R-:W0:Y:S01]  /*0150*/  LDC.64 R2, c[0x0][0x380] ;  /* 0x0000e000ff027b82 */ /* 0x000e220000000a00 */
[----:B-1----:R-:W-:Y:S01]  /*0160*/  IMAD R9, R9, UR4, RZ ;  /* 0x0000000409097c24 */ /* 0x002fe2000f8e02ff */
[----:B---3--:R-:W1:Y:S06]  /*0170*/  MUFU.RCP R0, R0 ;  /* 0x0000000000007308 */ /* 0x008e6c0000001000 */
[----:B------:R-:W3:Y:S01]  /*0180*/  LDC.64 R4, c[0x0][0x388] ;  /* 0x0000e200ff047b82 */ /* 0x000ee20000000a00 */
[----:B-1----:R-:W-:-:S04]  /*0190*/  VIADD R6, R0, 0xffffffe ;  /* 0x0ffffffe00067836 */ /* 0x002fc80000000000 */
[----:B------:R1:W5:Y:S02]  /*01a0*/  F2I.FTZ.U32.TRUNC.NTZ R7, R6 ;  /* 0x0000000600077305 */ /* 0x000364000021f000 */
[----:B-1----:R-:W-:Y:S02]  /*01b0*/  IMAD.MOV.U32 R6, RZ, RZ, RZ ;  /* 0x000000ffff067224 */ /* 0x002fe400078e00ff */
[----:B-----5:R-:W-:-:S04]  /*01c0*/  IMAD.MOV R11, RZ, RZ, -R7 ;  /* 0x000000ffff0b7224 */ /* 0x020fc800078e0a07 */
[----:B------:R-:W-:-:S04]  /*01d0*/  IMAD R11, R11, R14, RZ ;  /* 0x0000000e0b0b7224 */ /* 0x000fc800078e02ff */
[----:B0-2-4-:R-:W-:-:S07]  /*01e0*/  IMAD.HI.U32 R11, R7, R11, R6 ;  /* 0x0000000b070b7227 */ /* 0x015fce00078e0006 */
.L_x_2:
[----:B------:R-:W-:Y:S01]  /*01f0*/  IABS R8, R19 ;  /* 0x0000001300087213 */ /* 0x000fe20000000000 */
[----:B------:R-:W-:Y:S01]  /*0200*/  BSSY.RECONVERGENT B0, `(.L_x_0) ;  /* 0x000006e000007945 */ /* 0x000fe20003800200 */
[----:B------:R-:W-:Y:S02]  /*0210*/  IABS R0, R15 ;  /* 0x0000000f00007213 */ /* 0x000fe40000000000 */
[----:B0-----:R-:W0:Y:S01]  /*0220*/  I2F.RP R16, R8 ;  /* 0x0000000800107306 */ /* 0x001e220000209400 */
[----:B------:R-:W-:Y:S02]  /*0230*/  IABS R7, R10 ;  /* 0x0000000a00077213 */ /* 0x000fe40000000000 */
[----:B------:R-:W-:Y:S01]  /*0240*/  IMAD.MOV R6, RZ, RZ, -R0 ;  /* 0x000000ffff067224 */ /* 0x000fe200078e0a00 */
[----:B------:R-:W-:Y:S02]  /*0250*/  IABS R22, R13 ;  /* 0x0000000d00167213 */ /* 0x000fe40000000000 */
[----:B------:R-:W-:Y:S01]  /*0260*/  IMAD.HI.U32 R0, R11, R7, RZ ;  /* 0x000000070b007227 */ /* 0x000fe200078e00ff */
[----:B------:R-:W-:Y:S01]  /*0270*/  ISETP.NE.AND P3, PT, R19, RZ, PT ;  /* 0x000000ff1300720c */ /* 0x000fe20003f65270 */
[----:B------:R-:W1:Y:S02]  /*0280*/  I2F.RP R20, R22 ;  /* 0x0000001600147306 */ /* 0x000e640000209400 */
[----:B------:R-:W-:Y:S01]  /*0290*/  IMAD R7, R0, R6, R7 ;  /* 0x0000000600077224 */ /* 0x000fe200078e0207 */
[----:B------:R-:W-:-:S04]  /*02a0*/  IABS R6, R15 ;  /* 0x0000000f00067213 */ /* 0x000fc80000000000 */
[----:B------:R-:W-:Y:S01]  /*02b0*/  ISETP.GT.U32.AND P1, PT, R14, R7, PT ;  /* 0x000000070e00720c */ /* 0x000fe20003f24070 */
[----:B0-----:R-:W0:Y:S08]  /*02c0*/  MUFU.RCP R16, R16 ;  /* 0x0000001000107308 */ /* 0x001e300000001000 */
[----:B-1----:R-:W-:Y:S04]  /*02d0*/  MUFU.RCP R20, R20 ;  /* 0x0000001400147308 */ /* 0x002fe80000001000 */
[----:B------:R-:W-:Y:S01]  /*02e0*/  @!P1 IADD3 R7, PT, PT, R7, -R6, RZ ;  /* 0x8000000607079210 */ /* 0x000fe20007ffe0ff */
[----:B------:R-:W-:Y:S01]  /*02f0*/  @!P1 VIADD R0, R0, 0x1 ;  /* 0x0000000100009836 */ /* 0x000fe20000000000 */
[----:B------:R-:W-:-:S02]  /*0300*/  LOP3.LUT R6, R10, R15, RZ, 0x3c, !PT ;  /* 0x0000000f0a067212 */ /* 0x000fc400078e3cff */
[----:B------:R-:W-:Y:S01]  /*0310*/  ISETP.GE.U32.AND P0, PT, R7, R14, PT ;  /* 0x0000000e0700720c */ /* 0x000fe20003f06070 */
[----:B0-----:R-:W-:Y:S01]  /*0320*/  VIADD R18, R16, 0xffffffe ;  /* 0x0ffffffe10127836 */ /* 0x001fe20000000000 */
[----:B------:R-:W-:Y:S01]  /*0330*/  ISETP.GE.AND P2, PT, R6, RZ, PT ;  /* 0x000000ff0600720c */ /* 0x000fe20003f46270 */
[----:B------:R-:W-:Y:S01]  /*0340*/  IMAD.MOV.U32 R6, RZ, RZ, RZ ;  /* 0x000000ffff067224 */ /* 0x000fe200078e00ff */
[----:B------:R-:W-:Y:S01]  /*0350*/  ISETP.NE.AND P1, PT, R15, RZ, PT ;  /* 0x000000ff0f00720c */ /* 0x000fe20003f25270 */
[----:B------:R0:W1:Y:S08]  /*0360*/  F2I.FTZ.U32.TRUNC.NTZ R7, R18 ;  /* 0x0000001200077305 */ /* 0x000070000021f000 */
[----:B------:R-:W-:Y:S01]  /*0370*/  @P0 VIADD R0, R0, 0x1 ;  /* 0x0000000100000836 */ /* 0x000fe20000000000 */
[----:B0-----:R-:W-:-:S04]  /*0380*/  IABS R18, R19 ;  /* 0x0000001300127213 */ /* 0x001fc80000000000 */
[----:B------:R-:W-:Y:S01]  /*0390*/  @!P2 IADD3 R0, PT, PT, -R0, RZ, RZ ;  /* 0x000000ff0000a210 */ /* 0x000fe20007ffe1ff */
[----:B-1----:R-:W-:Y:S01]  /*03a0*/  IMAD.MOV R21, RZ, RZ, -R7 ;  /* 0x000000ffff157224 */ /* 0x002fe200078e0a07 */
[----:B------:R-:W-:-:S03]  /*03b0*/  @!P1 LOP3.LUT R0, RZ, R15, RZ, 0x33, !PT ;  /* 0x0000000fff009212 */ /* 0x000fc600078e33ff */
[----:B------:R-:W-:Y:S01]  /*03c0*/  IMAD R21, R21, R8, RZ ;  /* 0x0000000815157224 */ /* 0x000fe200078e02ff */
[----:B------:R-:W-:Y:S02]  /*03d0*/  IABS R16, R0 ;  /* 0x0000000000107213 */ /* 0x000fe40000000000 */
[----:B------:R-:W-:Y:S01]  /*03e0*/  ISETP.GE.AND P1, PT, R0, RZ, PT ;  /* 0x000000ff0000720c */ /* 0x000fe20003f26270 */
[----:B------:R-:W-:-:S04]  /*03f0*/  IMAD.HI.U32 R6, R7, R21, R6 ;  /* 0x0000001507067227 */ /* 0x000fc800078e0006 */
[----:B------:R-:W-:Y:S02]  /*0400*/  IMAD.MOV.U32 R21, RZ, RZ, R16 ;  /* 0x000000ffff157224 */ /* 0x000fe400078e0010 */
[----:B------:R-:W-:Y:S01]  /*0410*/  IMAD.MOV R7, RZ, RZ, -R18 ;  /* 0x000000ffff077224 */ /* 0x000fe200078e0a12 */
[----:B------:R-:W-:Y:S01]  /*0420*/  LOP3.LUT R18, RZ, R19, RZ, 0x33, !PT ;  /* 0x00000013ff127212 */ /* 0x000fe200078e33ff */
[----:B------:R-:W-:-:S04]  /*0430*/  IMAD.HI.U32 R16, R6, R21, RZ ;  /* 0x0000001506107227 */ /* 0x000fc800078e00ff */
[----:B------:R-:W-:Y:S02]  /*0440*/  IMAD R21, R16, R7, R21 ;  /* 0x0000000710157224 */ /* 0x000fe400078e0215 */
[----:B------:R-:W-:Y:S02]  /*0450*/  VIADD R7, R20, 0xffffffe ;  /* 0x0ffffffe14077836 */ /* 0x000fe40000000000 */
[----:B------:R-:W-:Y:S01]  /*0460*/  IMAD.MOV R20, RZ, RZ, -R0 ;  /* 0x000000ffff147224 */ /* 0x000fe200078e0a00 */
[----:B------:R-:W-:-:S03]  /*0470*/  ISETP.GT.U32.AND P2, PT, R8, R21, PT ;  /* 0x000000150800720c */ /* 0x000fc60003f44070 */
[----:B------:R-:W0:Y:S10]  /*0480*/  F2I.FTZ.U32.TRUNC.NTZ R7, R7 ;  /* 0x0000000700077305 */ /* 0x000e34000021f000 */
[----:B------:R-:W-:-:S04]  /*0490*/  @!P2 IADD3 R21, PT, PT, R21, -R8, RZ ;  /* 0x800000081515a210 */ /* 0x000fc80007ffe0ff */
[----:B------:R-:W-:Y:S01]  /*04a0*/  ISETP.GT.U32.AND P0, PT, R8, R21, PT ;  /* 0x000000150800720c */ /* 0x000fe20003f04070 */
[----:B------:R-:W-:Y:S02]  /*04b0*/  IMAD.IADD R6, R21, 0x1, -R8 ;  /* 0x0000000115067824 */ /* 0x000fe400078e0a08 */
[----:B0-----:R-:W-:-:S03]  /*04c0*/  IMAD.MOV R25, RZ, RZ, -R7 ;  /* 0x000000ffff197224 */ /* 0x001fc600078e0a07 */
[----:B------:R-:W-:Y:S01]  /*04d0*/  SEL R23, R6, R21, !P0 ;  /* 0x0000001506177207 */ /* 0x000fe20004000000 */
[----:B------:R-:W-:Y:S02]  /*04e0*/  HFMA2 R6, -RZ, RZ, 0, 0 ;  /* 0x00000000ff067431 */ /* 0x000fe400000001ff */
[----:B------:R-:W-:Y:S02]  /*04f0*/  IMAD R25, R25, R22, RZ ;  /* 0x0000001619197224 */ /* 0x000fe400078e02ff */
[----:B------:R-:W-:-:S05]  /*0500*/  @!P1 IMAD.MOV R23, RZ, RZ, -R23 ;  /* 0x000000ffff179224 */ /* 0x000fca00078e0a17 */
[----:B------:R-:W-:Y:S01]  /*0510*/  SEL R24, R18, R23, !P3 ;  /* 0x0000001712187207 */ /* 0x000fe20005800000 */
[----:B------:R-:W-:-:S03]  /*0520*/  IMAD.HI.U32 R6, R7, R25, R6 ;  /* 0x0000001907067227 */ /* 0x000fc600078e0006 */
[----:B------:R-:W-:Y:S01]  /*0530*/  IABS R25, R24 ;  /* 0x0000001800197213 */ /* 0x000fe20000000000 */
[----:B------:R-:W-:-:S04]  /*0540*/  IMAD R7, R15, R20, R10 ;  /* 0x000000140f077224 */ /* 0x000fc800078e020a */
[----:B------:R-:W-:-:S04]  /*0550*/  IMAD.HI R20, R7, 0x38e38e39, RZ ;  /* 0x38e38e3907147827 */ /* 0x000fc800078e02ff */
[----:B------:R-:W-:Y:S01]  /*0560*/  IMAD.HI.U32 R6, R6, R25, RZ ;  /* 0x0000001906067227 */ /* 0x000fe200078e00ff */
[----:B------:R-:W-:-:S04]  /*0570*/  SHF.R.U32.HI R23, RZ, 0x1, R20 ;  /* 0x00000001ff177819 */ /* 0x000fc80000011614 */
[----:B------:R-:W-:Y:S01]  /*0580*/  LEA.HI R26, R20, R23, RZ, 0x1 ;  /* 0x00000017141a7211 */ /* 0x000fe200078f08ff */
[----:B------:R-:W-:-:S04]  /*0590*/  IMAD.MOV R23, RZ, RZ, -R6 ;  /* 0x000000ffff177224 */ /* 0x000fc800078e0a06 */
[----:B------:R-:W-:Y:S02]  /*05a0*/  IMAD R23, R22, R23, R25 ;  /* 0x0000001716177224 */ /* 0x000fe400078e0219 */
[----:B------:R-:W-:-:S03]  /*05b0*/  IMAD R7, R26, -0x9, R7 ;  /* 0xfffffff71a077824 */ /* 0x000fc600078e0207 */
[----:B------:R-:W-:Y:S02]  /*05c0*/  ISETP.GT.U32.AND P4, PT, R22, R23, PT ;  /* 0x000000171600720c */ /* 0x000fe40003f84070 */
[----:B------:R-:W-:-:S05]  /*05d0*/  PRMT R25, R7, 0x9910, RZ ;  /* 0x0000991007197816 */ /* 0x000fca00000000ff */
[----:B------:R-:W-:-:S05]  /*05e0*/  IMAD R25, R25, 0x56, RZ ;  /* 0x0000005619197824 */ /* 0x000fca00078e02ff */
[----:B------:R-:W-:Y:S01]  /*05f0*/  LOP3.LUT R25, R25, 0xffff, RZ, 0xc0, !PT ;  /* 0x0000ffff19197812 */ /* 0x000fe200078ec0ff */
[----:B------:R-:W-:Y:S02]  /*0600*/  @!P4 IMAD.IADD R23, R23, 0x1, -R22 ;  /* 0x000000011717c824 */ /* 0x000fe400078e0a16 */
[----:B------:R-:W-:Y:S01]  /*0610*/  @!P4 VIADD R6, R6, 0x1 ;  /* 0x000000010606c836 */ /* 0x000fe20000000000 */
[----:B------:R-:W-:Y:S02]  /*0620*/  ISETP.NE.AND P4, PT, R13, RZ, PT ;  /* 0x000000ff0d00720c */ /* 0x000fe40003f85270 */
[----:B------:R-:W-:Y:S02]  /*0630*/  ISETP.GE.U32.AND P0, PT, R23, R22, PT ;  /* 0x000000161700720c */ /* 0x000fe40003f06070 */
[----:B------:R-:W-:-:S04]  /*0640*/  SHF.R.U32.HI R22, RZ, 0xf, R25 ;  /* 0x0000000fff167819 */ /* 0x000fc80000011619 */
[----:B------:R-:W-:Y:S02]  /*0650*/  LEA.HI R22, R25, R22, RZ, 0x18 ;  /* 0x0000001619167211 */ /* 0x000fe400078fc0ff */
[----:B------:R-:W-:Y:S02]  /*0660*/  LOP3.LUT R25, R24, R13, RZ, 0x3c, !PT ;  /* 0x0000000d18197212 */ /* 0x000fe400078e3cff */
[C---:B------:R-:W-:Y:S01]  /*0670*/  PRMT R23, R22.reuse, 0x9910, RZ ;  /* 0x0000991016177816 */ /* 0x040fe200000000ff */
[----:B------:R-:W-:Y:S01]  /*0680*/  VIADD R22, R22, 0xffffffff ;  /* 0xffffffff16167836 */ /* 0x000fe20000000000 */
[----:B------:R-:W-:Y:S02]  /*0690*/  ISETP.GE.AND P1, PT, R25, RZ, PT ;  /* 0x000000ff1900720c */ /* 0x000fe40003f26270 */
[----:B------:R-:W-:Y:S01]  /*06a0*/  @P0 IADD3 R6, PT, PT, R6, 0x1, RZ ;  /* 0x0000000106060810 */ /* 0x000fe20007ffe0ff */
[----:B------:R-:W-:Y:S01]  /*06b0*/  IMAD R23, R23, 0x3, RZ ;  /* 0x0000000317177824 */ /* 0x000fe200078e02ff */
[----:B------:R-:W-:-:S04]  /*06c0*/  LOP3.LUT R22, R22, 0xffff, RZ, 0xc0, !PT ;  /* 0x0000ffff16167812 */ /* 0x000fc800078ec0ff */
[----:B------:R-:W-:Y:S02]  /*06d0*/  LOP3.LUT R26, RZ, R23, RZ, 0x33, !PT ;  /* 0x00000017ff1a7212 */ /* 0x000fe400078e33ff */
[----:B------:R-:W-:-:S03]  /*06e0*/  PRMT R23, R22, 0x8880, RZ ;  /* 0x0000888016177816 */ /* 0x000fc600000000ff */
[----:B------:R-:W-:Y:S01]  /*06f0*/  @!P1 IMAD.MOV R6, RZ, RZ, -R6 ;  /* 0x000000ffff069224 */ /* 0x000fe200078e0a06 */
[----:B------:R-:W-:Y:S01]  /*0700*/  @!P4 LOP3.LUT R6, RZ, R13, RZ, 0x33, !PT ;  /* 0x0000000dff06c212 */ /* 0x000fe200078e33ff */
[----:B------:R-:W-:-:S03]  /*0710*/  IMAD.IADD R26, R7, 0x1, R26 ;  /* 0x00000001071a7824 */ /* 0x000fc600078e021a */
[C---:B------:R-:W-:Y:S01]  /*0720*/  IADD3 R22, PT, PT, -R6.reuse, RZ, RZ ;  /* 0x000000ff06167210 */ /* 0x040fe20007ffe1ff */
[----:B------:R-:W-:Y:S01]  /*0730*/  IMAD.IADD R23, R6, 0x1, R23 ;  /* 0x0000000106177824 */ /* 0x000fe200078e0217 */
[----:B------:R-:W-:-:S03]  /*0740*/  LOP3.LUT R26, R26, 0xffff, RZ, 0xc0, !PT ;  /* 0x0000ffff1a1a7812 */ /* 0x000fc600078ec0ff */
[----:B------:R-:W-:Y:S01]  /*0750*/  IMAD R22, R13, R22, R24 ;  /* 0x000000160d167224 */ /* 0x000fe200078e0218 */
[----:B------:R-:W-:Y:S02]  /*0760*/  PRMT R7, R26, 0x8880, RZ ;  /* 0x000088801a077816 */ /* 0x000fe400000000ff */
[----:B------:R-:W-:-:S03]  /*0770*/  ISETP.GE.AND P0, PT, R23, R12, PT ;  /* 0x0000000c1700720c */ /* 0x000fc60003f06270 */
[----:B------:R-:W-:Y:S01]  /*0780*/  IMAD.IADD R22, R22, 0x1, R7 ;  /* 0x0000000116167824 */ /* 0x000fe200078e0207 */
[----:B------:R-:W-:-:S04]  /*0790*/  ISETP.GT.AND P0, PT, R23, RZ, !P0 ;  /* 0x000000ff1700720c */ /* 0x000fc80004704270 */
[----:B------:R-:W-:-:S04]  /*07a0*/  ISETP.GE.AND P1, PT, R22, R13, PT ;  /* 0x0000000d1600720c */ /* 0x000fc80003f26270 */
[----:B------:R-:W-:-:S04]  /*07b0*/  ISETP.GT.AND P1, PT, R22, RZ, !P1 ;  /* 0x000000ff1600720c */ /* 0x000fc80004f24270 */
[----:B------:R-:W-:-:S13]  /*07c0*/  PLOP3.LUT P0, PT, P0, P1, PT, 0x80, 0x8 ;  /* 0x000000000008781c */ /* 0x000fda0000703070 */
[----:B------:R-:W-:Y:S05]  /*07d0*/  @!P0 BRA `(.L_x_1) ;  /* 0x0000000000408947 */ /* 0x000fea0003800000 */
[----:B------:R-:W-:-:S06]  /*07e0*/  IMAD.WIDE R6, R10, 0x4, R2 ;  /* 0x000000040a067825 */ /* 0x000fcc00078e0202 */
[----:B------:R-:W2:Y:S01]  /*07f0*/  LDG.E R6, desc[UR6][R6.64] ;  /* 0x0000000606067981 */ /* 0x000ea2000c1e1900 */
[----:B------:R-:W-:Y:S01]  /*0800*/  ISETP.GE.U32.AND P0, PT, R21, R8, PT ;  /* 0x000000081500720c */ /* 0x000fe20003f06070 */
[----:B------:R-:W-:Y:S01]  /*0810*/  @!P2 VIADD R16, R16, 0x1 ;  /* 0x000000011010a836 */ /* 0x000fe20000000000 */
[----:B------:R-:W-:Y:S02]  /*0820*/  LOP3.LUT R0, R0, R19, RZ, 0x3c, !PT ;  /* 0x0000001300007212 */ /* 0x000fe400078e3cff */
[----:B------:R-:W-:Y:S02]  /*0830*/  SHF.R.S32.HI R21, RZ, 0x1, R20 ;  /* 0x00000001ff157819 */ /* 0x000fe40000011414 */
[----:B------:R-:W-:Y:S02]  /*0840*/  ISETP.GE.AND P1, PT, R0, RZ, PT ;  /* 0x000000ff0000720c */ /* 0x000fe40003f26270 */
[----:B------:R-:W-:-:S05]  /*0850*/  LEA.HI R21, R20, R21, RZ, 0x1 ;  /* 0x0000001514157211 */ /* 0x000fca00078f08ff */
[----:B------:R-:W-:-:S06]  /*0860*/  @P0 IADD3 R16, PT, PT, R16, 0x1, RZ ;  /* 0x0000000110100810 */ /* 0x000fcc0007ffe0ff */
[----:B------:R-:W-:-:S05]  /*0870*/  @!P1 IMAD.MOV R16, RZ, RZ, -R16 ;  /* 0x000000ffff109224 */ /* 0x000fca00078e0a10 */
[----:B------:R-:W-:-:S05]  /*0880*/  SEL R16, R18, R16, !P3 ;  /* 0x0000001012107207 */ /* 0x000fca0005800000 */
[----:B------:R-:W-:-:S04]  /*0890*/  IMAD R16, R16, UR5, R21 ;  /* 0x0000000510107c24 */ /* 0x000fc8000f8e0215 */
[----:B------:R-:W-:-:S04]  /*08a0*/  IMAD R16, R16, R12, R23 ;  /* 0x0000000c10107224 */ /* 0x000fc800078e0217 */
[----:B------:R-:W-:-:S04]  /*08b0*/  IMAD R21, R16, R13, R22 ;  /* 0x0000000d10157224 */ /* 0x000fc800078e0216 */
[----:B---3--:R-:W-:-:S05]  /*08c0*/  IMAD.WIDE R20, R21, 0x4, R4 ;  /* 0x0000000415147825 */ /* 0x008fca00078e0204 */
[----:B--2---:R0:W-:Y:S02]  /*08d0*/  REDG.E.ADD.F32.FTZ.RN.STRONG.GPU desc[UR6][R20.64], R6 ;  /* 0x00000006140079a6 */ /* 0x0041e4000c12f306 */
.L_x_1:
[----:B------:R-:W-:Y:S05]  /*08e0*/  BSYNC.RECONVERGENT B0 ;  /* 0x0000000000007941 */ /* 0x000fea0003800200 */
.L_x_0:
[----:B------:R-:W-:-:S05]  /*08f0*/  IMAD.IADD R10, R9, 0x1, R10 ;  /* 0x00000001090a7824 */ /* 0x000fca00078e020a */
[----:B------:R-:W-:-:S13]  /*0900*/  ISETP.GE.AND P0, PT, R10, R17, PT ;  /* 0x000000110a00720c */ /* 0x000fda0003f06270 */
[----:B------:R-:W-:Y:S05]  /*0910*/  @!P0 BRA `(.L_x_2) ;  /* 0xfffffff800348947 */ /* 0x000fea000383ffff */
[----:B------:R-:W-:Y:S05]  /*0920*/  EXIT ;  /* 0x000000000000794d */ /* 0x000fea0003800000 */
.L_x_3:
[----:B------:R-:W-:-:S00]  /*0930*/  BRA `(.L_x_3) ;  /* 0xfffffffc00fc7947 */ /* 0x000fc0000383ffff */
[----:B------:R-:W-:-:S00]  /*0940*/  NOP ;  /* 0x0000000000007918 */ /* 0x000fc00000000000 */
        /* <DEDUP_REMOVED lines=11> */
.L_x_12:


//--------------------- .text._Z12grad_reshapePfS_iiiii --------------------------
	.section	.text._Z12grad_reshapePfS_iiiii,"ax",@progbits
	.align	128
        .global         _Z12grad_reshapePfS_iiiii
        .type           _Z12grad_reshapePfS_iiiii,@function
        .size           _Z12grad_reshapePfS_iiiii,(.L_x_13 - _Z12grad_reshapePfS_iiiii)
        .other          _Z12grad_reshapePfS_iiiii,@"STO_CUDA_ENTRY STV_DEFAULT"
_Z12grad_reshapePfS_iiiii:
.text._Z12grad_reshapePfS_iiiii:
[----:B------:R-:W-:Y:S01]  /*0000*/  LDC R1, c[0x0][0x37c] ;  /* 0x0000df00ff017b82 */ /* 0x000fe20000000800 */
[----:B------:R-:W0:Y:S07]  /*0010*/  S2R R13, SR_TID.X ;  /* 0x00000000000d7919 */ /* 0x000e2e0000002100 */
[----:B------:R-:W1:Y:S01]  /*0020*/  LDC.64 R8, c[0x0][0x398] ;  /* 0x0000e600ff087b82 */ /* 0x000e620000000a00 */
[----:B------:R-:W1:Y:S01]  /*0030*/  LDCU UR5, c[0x0][0x390] ;  /* 0x00007200ff0577ac */ /* 0x000e620008000800 */
[----:B------:R-:W2:Y:S06]  /*0040*/  LDCU UR6, c[0x0][0x3a0] ;  /* 0x00007400ff0677ac */ /* 0x000eac0008000800 */
[----:B------:R-:W0:Y:S08]  /*0050*/  S2UR UR4, SR_CTAID.X ;  /* 0x00000000000479c3 */ /* 0x000e300000002500 */
[----:B------:R-:W0:Y:S01]  /*0060*/  LDC R12, c[0x0][0x360] ;  /* 0x0000d800ff0c7b82 */ /* 0x000e220000000800 */
[----:B-1----:R-:W-:-:S04]  /*0070*/  IMAD R0, R8, UR5, RZ ;  /* 0x0000000508007c24 */ /* 0x002fc8000f8e02ff */
[----:B------:R-:W-:-:S04]  /*0080*/  IMAD R0, R0, R9, RZ ;  /* 0x0000000900007224 */ /* 0x000fc800078e02ff */
[----:B--2---:R-:W-:Y:S02]  /*0090*/  IMAD R0, R0, UR6, RZ ;  /* 0x0000000600007c24 */ /* 0x004fe4000f8e02ff */
[----:B0-----:R-:W-:-:S05]  /*00a0*/  IMAD R13, R12, UR4, R13 ;  /* 0x000000040c0d7c24 */ /* 0x001fca000f8e020d */
[----:B------:R-:W-:-:S13]  /*00b0*/  ISETP.GE.AND P0, PT, R13, R0, PT ;  /* 0x000000000d00720c */ /* 0x000fda0003f06270 */
[----:B------:R-:W-:Y:S05]  /*00c0*/  @P0 EXIT ;  /* 0x000000000000094d */ /* 0x000fea0003800000 */
[----:B------:R-:W-:Y:S01]  /*00d0*/  IMAD R8, R8, R9, RZ ;  /* 0x0000000908087224 */ /* 0x000fe200078e02ff */
[----:B------:R-:W0:Y:S01]  /*00e0*/  LDC.64 R2, c[0x0][0x380] ;  /* 0x0000e000ff027b82 */ /* 0x000e220000000a00 */
[----:B------:R-:W1:Y:S02]  /*00f0*/  LDCU UR4, c[0x0][0x370] ;  /* 0x00006e00ff0477ac */ /* 0x000e640008000800 */
[----:B------:R-:W-:Y:S01]  /*0100*/  IMAD R9, R8, UR5, RZ ;  /* 0x0000000508097c24 */ /* 0x000fe2000f8e02ff */
[----:B------:R-:W2:Y:S04]  /*0110*/  LDCU.64 UR6, c[0x0][0x358] ;  /* 0x00006b00ff0677ac */ /* 0x000ea80008000a00 */
[----:B------:R-:W-:Y:S01]  /*0120*/  IABS R10, R9 ;  /* 0x00000009000a7213 */ /* 0x000fe20000000000 */
[----:B------:R-:W3:Y:S01]  /*0130*/  LDC.64 R4, c[0x0][0x388] ;  /* 0x0000e200ff047b82 */ /* 0x000ee20000000a00 */
[----:B------:R-:W4:Y:S02]  /*0140*/  LDCU UR5, c[0x0][0x3a0] ;  /* 0x00007400ff0577ac */ /* 0x000f240008000800 */
[----:B------:R-:W5:Y:S01]  /*0150*/  I2F.RP R11, R10 ;  /* 0x0000000a000b7306 */ /* 0x000f620000209400 */
[----:B-1----:R-:W-:-:S07]  /*0160*/  IMAD R12, R12, UR4, RZ ;  /* 0x000000040c0c7c24 */ /* 0x002fce000f8e02ff */
[----:B-----5:R-:W1:Y:S02]  /*0170*/  MUFU.RCP R11, R11 ;  /* 0x0000000b000b7308 */ /* 0x020e640000001000 */
[----:B-1----:R-:W-:-:S06]  /*0180*/  VIADD R6, R11, 0xffffffe ;  /* 0x0ffffffe0b067836 */ /* 0x002fcc0000000000 */
[----:B------:R1:W5:Y:S02]  /*0190*/  F2I.FTZ.U32.TRUNC.NTZ R7, R6 ;  /* 0x0000000600077305 */ /* 0x000364000021f000 */
[----:B-1----:R-:W-:Y:S02]  /*01a0*/  HFMA2 R6, -RZ, RZ, 0, 0 ;  /* 0x00000000ff067431 */ /* 0x002fe400000001ff */
[----:B-----5:R-:W-:-:S04]  /*01b0*/  IMAD.MOV R15, RZ, RZ, -R7 ;  /* 0x000000ffff0f7224 */ /* 0x020fc800078e0a07 */
[----:B------:R-:W-:-:S04]  /*01c0*/  IMAD R15, R15, R10, RZ ;  /* 0x0000000a0f0f7224 */ /* 0x000fc800078e02ff */
[----:B0-234-:R-:W-:-:S07]  /*01d0*/  IMAD.HI.U32 R11, R7, R15, R6 ;  /* 0x0000000f070b7227 */ /* 0x01dfce00078e0006 */
.L_x_4:
[----:B------:R-:W-:Y:S02]  /*01e0*/  IABS R6, R9 ;  /* 0x0000000900067213 */ /* 0x000fe40000000000 */
[----:B------:R-:W-:Y:S02]  /*01f0*/  IABS R16, R13 ;  /* 0x0000000d00107213 */ /* 0x000fe40000000000 */
[-C--:B0-----:R-:W-:Y:S01]  /*0200*/  IABS R14, R8.reuse ;  /* 0x00000008000e7213 */ /* 0x081fe20000000000 */
[----:B------:R-:W-:Y:S01]  /*0210*/  IMAD.MOV R7, RZ, RZ, -R6 ;  /* 0x000000ffff077224 */ /* 0x000fe200078e0a06 */
[----:B------:R-:W-:Y:S01]  /*0220*/  IABS R20, R8 ;  /* 0x0000000800147213 */ /* 0x000fe20000000000 */
[----:B------:R-:W-:Y:S01]  /*0230*/  IMAD.HI.U32 R15, R11, R16, RZ ;  /* 0x000000100b0f7227 */ /* 0x000fe200078e00ff */
[----:B------:R-:W0:Y:S03]  /*0240*/  I2F.RP R17, R14 ;  /* 0x0000000e00117306 */ /* 0x000e260000209400 */
[----:B------:R-:W-:-:S02]  /*0250*/  IMAD R7, R15, R7, R16 ;  /* 0x000000070f077224 */ /* 0x000fc400078e0210 */
[----:B------:R-:W-:-:S03]  /*0260*/  IMAD.MOV R21, RZ, RZ, -R20 ;  /* 0x000000ffff157224 */ /* 0x000fc600078e0a14 */
[----:B------:R-:W-:Y:S01]  /*0270*/  ISETP.GT.U32.AND P1, PT, R10, R7, PT ;  /* 0x000000070a00720c */ /* 0x000fe20003f24070 */
[----:B0-----:R-:W0:-:S12]  /*0280*/  MUFU.RCP R17, R17 ;  /* 0x0000001100117308 */ /* 0x001e180000001000 */
[----:B------:R-:W-:Y:S02]  /*0290*/  @!P1 IADD3 R7, PT, PT, R7, -R6, RZ ;  /* 0x8000000607079210 */ /* 0x000fe40007ffe0ff */
[----:B------:R-:W-:Y:S02]  /*02a0*/  LOP3.LUT R6, R13, R9, RZ, 0x3c, !PT ;  /* 0x000000090d067212 */ /* 0x000fe400078e3cff */
[----:B------:R-:W-:Y:S02]  /*02b0*/  ISETP.GE.U32.AND P0, PT, R7, R10, PT ;  /* 0x0000000a0700720c */ /* 0x000fe40003f06070 */
[----:B------:R-:W-:Y:S02]  /*02c0*/  ISETP.GE.AND P2, PT, R6, RZ, PT ;  /* 0x000000ff0600720c */ /* 0x000fe40003f46270 */
[----:B------:R-:W-:Y:S02]  /*02d0*/  @!P1 IADD3 R15, PT, PT, R15, 0x1, RZ ;  /* 0x000000010f0f9810 */ /* 0x000fe40007ffe0ff */
[----:B------:R-:W-:Y:S01]  /*02e0*/  ISETP.NE.AND P1, PT, R9, RZ, PT ;  /* 0x000000ff0900720c */ /* 0x000fe20003f25270 */
[----:B0-----:R-:W-:-:S04]  /*02f0*/  VIADD R6, R17, 0xffffffe ;  /* 0x0ffffffe11067836 */ /* 0x001fc80000000000 */
[----:B------:R0:W1:Y:S02]  /*0300*/  F2I.FTZ.U32.TRUNC.NTZ R7, R6 ;  /* 0x0000000600077305 */ /* 0x000064000021f000 */
[----:B------:R-:W-:-:S05]  /*0310*/  @P0 VIADD R15, R15, 0x1 ;  /* 0x000000010f0f0836 */ /* 0x000fca0000000000 */
[----:B------:R-:W-:Y:S02]  /*0320*/  @!P2 IADD3 R15, PT, PT, -R15, RZ, RZ ;  /* 0x000000ff0f0fa210 */ /* 0x000fe40007ffe1ff */
[----:B------:R-:W-:Y:S02]  /*0330*/  @!P1 LOP3.LUT R15, RZ, R9, RZ, 0x33, !PT ;  /* 0x00000009ff0f9212 */ /* 0x000fe400078e33ff */
[----:B0-----:R-:W-:Y:S02]  /*0340*/  MOV R6, RZ ;  /* 0x000000ff00067202 */ /* 0x001fe40000000f00 */
[----:B------:R-:W-:Y:S01]  /*0350*/  IADD3 R18, PT, PT, -R15, RZ, RZ ;  /* 0x000000ff0f127210 */ /* 0x000fe20007ffe1ff */
[----:B-1----:R-:W-:-:S04]  /*0360*/  IMAD.MOV R19, RZ, RZ, -R7 ;  /* 0x000000ffff137224 */ /* 0x002fc800078e0a07 */
[----:B------:R-:W-:Y:S02]  /*0370*/  IMAD R17, R9, R18, R13 ;  /* 0x0000001209117224 */ /* 0x000fe400078e020d */
[----:B------:R-:W-:-:S03]  /*0380*/  IMAD R19, R19, R14, RZ ;  /* 0x0000000e13137224 */ /* 0x000fc600078e02ff */
[----:B------:R-:W-:Y:S01]  /*0390*/  IABS R18, R17 ;  /* 0x0000001100127213 */ /* 0x000fe20000000000 */
[----:B------:R-:W-:Y:S01]  /*03a0*/  IMAD.HI.U32 R7, R7, R19, R6 ;  /* 0x0000001307077227 */ /* 0x000fe200078e0006 */
[----:B------:R-:W-:-:S04]  /*03b0*/  LOP3.LUT R17, R17, R8, RZ, 0x3c, !PT ;  /* 0x0000000811117212 */ /* 0x000fc800078e3cff */
[----:B------:R-:W-:Y:S01]  /*03c0*/  ISETP.GE.AND P2, PT, R17, RZ, PT ;  /* 0x000000ff1100720c */ /* 0x000fe20003f46270 */
[----:B------:R-:W-:-:S04]  /*03d0*/  IMAD.HI.U32 R6, R7, R18, RZ ;  /* 0x0000001207067227 */ /* 0x000fc800078e00ff */
[----:B------:R-:W-:-:S04]  /*03e0*/  IMAD.HI.U32 R19, R7, R16, RZ ;  /* 0x0000001007137227 */ /* 0x000fc800078e00ff */
[-C--:B------:R-:W-:Y:S02]  /*03f0*/  IMAD R7, R6, R21.reuse, R18 ;  /* 0x0000001506077224 */ /* 0x080fe400078e0212 */
[----:B------:R-:W-:-:S03]  /*0400*/  IMAD R19, R19, R21, R16 ;  /* 0x0000001513137224 */ /* 0x000fc600078e0210 */
[C---:B------:R-:W-:Y:S02]  /*0410*/  ISETP.GT.U32.AND P3, PT, R14.reuse, R7, PT ;  /* 0x000000070e00720c */ /* 0x040fe40003f64070 */
[----:B------:R-:W-:-:S11]  /*0420*/  ISETP.GT.U32.AND P0, PT, R14, R19, PT ;  /* 0x000000130e00720c */ /* 0x000fd60003f04070 */
[----:B------:R-:W-:Y:S02]  /*0430*/  @!P3 IMAD.IADD R7, R7, 0x1, -R14 ;  /* 0x000000010707b824 */ /* 0x000fe400078e0a0e */
[-C--:B------:R-:W-:Y:S01]  /*0440*/  @!P0 IADD3 R19, PT, PT, R19, -R14.reuse, RZ ;  /* 0x8000000e13138210 */ /* 0x080fe20007ffe0ff */
[----:B------:R-:W-:Y:S01]  /*0450*/  @!P3 VIADD R6, R6, 0x1 ;  /* 0x000000010606b836 */ /* 0x000fe20000000000 */
[----:B------:R-:W-:Y:S02]  /*0460*/  ISETP.GE.AND P3, PT, R13, RZ, PT ;  /* 0x000000ff0d00720c */ /* 0x000fe40003f66270 */
[----:B------:R-:W-:Y:S02]  /*0470*/  ISETP.GE.U32.AND P0, PT, R7, R14, PT ;  /* 0x0000000e0700720c */ /* 0x000fe40003f06070 */
[----:B------:R-:W-:Y:S02]  /*0480*/  ISETP.GT.U32.AND P1, PT, R14, R19, PT ;  /* 0x000000130e00720c */ /* 0x000fe40003f24070 */
[----:B------:R-:W-:-:S09]  /*0490*/  LOP3.LUT R7, RZ, R8, RZ, 0x33, !PT ;  /* 0x00000008ff077212 */ /* 0x000fd200078e33ff */
[----:B------:R-:W-:Y:S02]  /*04a0*/  @P0 IADD3 R6, PT, PT, R6, 0x1, RZ ;  /* 0x0000000106060810 */ /* 0x000fe40007ffe0ff */
[----:B------:R-:W-:Y:S01]  /*04b0*/  @!P1 IMAD.IADD R19, R19, 0x1, -R14 ;  /* 0x0000000113139824 */ /* 0x000fe200078e0a0e */
[----:B------:R-:W-:Y:S02]  /*04c0*/  ISETP.NE.AND P0, PT, R8, RZ, PT ;  /* 0x000000ff0800720c */ /* 0x000fe40003f05270 */
[----:B------:R-:W-:Y:S01]  /*04d0*/  @!P2 IADD3 R6, PT, PT, -R6, RZ, RZ ;  /* 0x000000ff0606a210 */ /* 0x000fe20007ffe1ff */
[----:B------:R-:W-:-:S03]  /*04e0*/  @!P3 IMAD.MOV R19, RZ, RZ, -R19 ;  /* 0x000000ffff13b224 */ /* 0x000fc600078e0a13 */
[C---:B------:R-:W-:Y:S02]  /*04f0*/  SEL R6, R7.reuse, R6, !P0 ;  /* 0x0000000607067207 */ /* 0x040fe40004000000 */
[----:B------:R-:W-:-:S03]  /*0500*/  SEL R7, R7, R19, !P0 ;  /* 0x0000001307077207 */ /* 0x000fc60004000000 */
[----:B------:R-:W-:-:S04]  /*0510*/  IMAD R15, R6, UR5, R15 ;  /* 0x00000005060f7c24 */ /* 0x000fc8000f8e020f */
[----:B------:R-:W-:-:S04]  /*0520*/  IMAD R7, R8, R15, R7 ;  /* 0x0000000f08077224 */ /* 0x000fc800078e0207 */
[----:B------:R-:W-:-:S06]  /*0530*/  IMAD.WIDE R6, R7, 0x4, R2 ;  /* 0x0000000407067825 */ /* 0x000fcc00078e0202 */
[----:B------:R-:W2:Y:S01]  /*0540*/  LDG.E R7, desc[UR6][R6.64] ;  /* 0x0000000606077981 */ /* 0x000ea2000c1e1900 */
[----:B------:R-:W-:Y:S01]  /*0550*/  IMAD.WIDE R14, R13, 0x4, R4 ;  /* 0x000000040d0e7825 */ /* 0x000fe200078e0204 */
[----:B------:R-:W-:-:S04]  /*0560*/  IADD3 R13, PT, PT, R12, R13, RZ ;  /* 0x0000000d0c0d7210 */ /* 0x000fc80007ffe0ff */
[----:B------:R-:W-:Y:S01]  /*0570*/  ISETP.GE.AND P0, PT, R13, R0, PT ;  /* 0x000000000d00720c */ /* 0x000fe20003f06270 */
[----:B--2---:R0:W-:-:S12]  /*0580*/  STG.E desc[UR6][R14.64], R7 ;  /* 0x000000070e007986 */ /* 0x0041d8000c101906 */
[----:B------:R-:W-:Y:S05]  /*0590*/  @!P0 BRA `(.L_x_4) ;  /* 0xfffffffc00108947 */ /* 0x000fea000383ffff */
[----:B------:R-:W-:Y:S05]  /*05a0*/  EXIT ;  /* 0x000000000000794d */ /* 0x000fea0003800000 */
.L_x_5:
        /* <DEDUP_REMOVED lines=13> */
.L_x_13:


//--------------------- .text._Z7reshapePfS_iiiii --------------------------
	.section	.text._Z7reshapePfS_iiiii,"ax",@progbits
	.align	128
        .global         _Z7reshapePfS_iiiii
        .type           _Z7reshapePfS_iiiii,@function
        .size           _Z7reshapePfS_iiiii,(.L_x_14 - _Z7reshapePfS_iiiii)
        .other          _Z7reshapePfS_iiiii,@"STO_CUDA_ENTRY STV_DEFAULT"
_Z7reshapePfS_iiiii:
.text._Z7reshapePfS_iiiii:
        /* <DEDUP_REMOVED lines=30> */
.L_x_6:
        /* <DEDUP_REMOVED lines=61> */
.L_x_7:
        /* <DEDUP_REMOVED lines=13> */
.L_x_14:


//--------------------- .text._Z6im2colPKfPfiiii  --------------------------
	.section	.text._Z6im2colPKfPfiiii,"ax",@progbits
	.align	128
        .global         _Z6im2colPKfPfiiii
        .type           _Z6im2colPKfPfiiii,@function
        .size           _Z6im2colPKfPfiiii,(.L_x_15 - _Z6im2colPKfPfiiii)
        .other          _Z6im2colPKfPfiiii,@"STO_CUDA_ENTRY STV_DEFAULT"
_Z6im2colPKfPfiiii:
.text._Z6im2colPKfPfiiii:
[----:B------:R-:W-:Y:S01]  /*0000*/  LDC R1, c[0x0][0x37c] ;  /* 0x0000df00ff017b82 */ /* 0x000fe20000000800 */
[----:B------:R-:W0:Y:S07]  /*0010*/  S2R R0, SR_TID.X ;  /* 0x0000000000007919 */ /* 0x000e2e0000002100 */
[----:B------:R-:W1:Y:S08]  /*0020*/  LDC.64 R14, c[0x0][0x390] ;  /* 0x0000e400ff0e7b82 */ /* 0x000e700000000a00 */
[----:B------:R-:W2:Y:S08]  /*0030*/  LDC.64 R2, c[0x0][0x398] ;  /* 0x0000e600ff027b82 */ /* 0x000eb00000000a00 */
[----:B------:R-:W0:Y:S08]  /*0040*/  S2UR UR4, SR_CTAID.X ;  /* 0x00000000000479c3 */ /* 0x000e300000002500 */
[----:B------:R-:W0:Y:S01]  /*0050*/  LDC R9, c[0x0][0x360] ;  /* 0x0000d800ff097b82 */ /* 0x000e220000000800 */
[----:B-1----:R-:W-:-:S02]  /*0060*/  IMAD R15, R15, R14, RZ ;  /* 0x0000000e0f0f7224 */ /* 0x002fc400078e02ff */
[----:B--2---:R-:W-:Y:S02]  /*0070*/  IMAD R18, R2, 0x9, RZ ;  /* 0x0000000902127824 */ /* 0x004fe400078e02ff */
[----:B------:R-:W-:-:S04]  /*0080*/  IMAD R3, R15, R3, RZ ;  /* 0x000000030f037224 */ /* 0x000fc800078e02ff */
[----:B------:R-:W-:Y:S02]  /*0090*/  IMAD R16, R3, R18, RZ ;  /* 0x0000001203107224 */ /* 0x000fe400078e02ff */
[----:B0-----:R-:W-:-:S05]  /*00a0*/  IMAD R7, R9, UR4, R0 ;  /* 0x0000000409077c24 */ /* 0x001fca000f8e0200 */
[----:B------:R-:W-:-:S13]  /*00b0*/  ISETP.GE.AND P0, PT, R7, R16, PT ;  /* 0x000000100700720c */ /* 0x000fda0003f06270 */
[----:B------:R-:W-:Y:S05]  /*00c0*/  @P0 EXIT ;  /* 0x000000000000094d */ /* 0x000fea0003800000 */
[----:B------:R-:W-:Y:S01]  /*00d0*/  IABS R14, R18 ;  /* 0x00000012000e7213 */ /* 0x000fe20000000000 */
[----:B------:R-:W0:Y:S01]  /*00e0*/  LDC R13, c[0x0][0x394] ;  /* 0x0000e500ff0d7b82 */ /* 0x000e220000000800 */
[----:B------:R-:W1:Y:S02]  /*00f0*/  LDCU UR4, c[0x0][0x370] ;  /* 0x00006e00ff0477ac */ /* 0x000e640008000800 */
[----:B------:R-:W2:Y:S01]  /*0100*/  I2F.RP R0, R14 ;  /* 0x0000000e00007306 */ /* 0x000ea20000209400 */
[----:B------:R-:W3:Y:S04]  /*0110*/  LDCU.64 UR6, c[0x0][0x358] ;  /* 0x00006b00ff0677ac */ /* 0x000ee80008000a00 */
[----:B------:R-:W4:Y:S01]  /*0120*/  LDC R12, c[0x0][0x390] ;  /* 0x0000e400ff0c7b82 */ /* 0x000f220000000800 */
[----:B------:R-:W0:Y:S07]  /*0130*/  LDCU UR5, c[0x0][0x398] ;  /* 0x00007300ff0577ac */ /* 0x000e2e0008000800 */
[----:B------:R-:W0:Y:S01]  /*0140*/  LDC.64 R2, c[0x0][0x380] ;  /* 0x0000e000ff027b82 */ /* 0x000e220000000a00 */
[----:B--2---:R-:W2:Y:S01]  /*0150*/  MUFU.RCP R0, R0 ;  /* 0x0000000000007308 */ /* 0x004ea20000001000 */
[----:B-1----:R-:W-:-:S06]  /*0160*/  IMAD R9, R9, UR4, RZ ;  /* 0x0000000409097c24 */ /* 0x002fcc000f8e02ff */
[----:B------:R-:W1:Y:S01]  /*0170*/  LDC.64 R4, c[0x0][0x388] ;  /* 0x0000e200ff047b82 */ /* 0x000e620000000a00 */
[----:B--2---:R-:W-:-:S04]  /*0180*/  VIADD R10, R0, 0xffffffe ;  /* 0x0ffffffe000a7836 */ /* 0x004fc80000000000 */
[----:B------:R2:W5:Y:S02]  /*0190*/  F2I.FTZ.U32.TRUNC.NTZ R11, R10 ;  /* 0x0000000a000b7305 */ /* 0x000564000021f000 */
[----:B--2---:R-:W-:Y:S02]  /*01a0*/  IMAD.MOV.U32 R10, RZ, RZ, RZ ;  /* 0x000000ffff0a7224 */ /* 0x004fe400078e00ff */
[----:B-----5:R-:W-:-:S04]  /*01b0*/  IMAD.MOV R17, RZ, RZ, -R11 ;  /* 0x000000ffff117224 */ /* 0x020fc800078e0a0b */
[----:B------:R-:W-:-:S04]  /*01c0*/  IMAD R17, R17, R14, RZ ;  /* 0x0000000e11117224 */ /* 0x000fc800078e02ff */
[----:B------:R-:W-:-:S04]  /*01d0*/  IMAD.HI.U32 R10, R11, R17, R10 ;  /* 0x000000110b0a7227 */ /* 0x000fc800078e000a */
[----:B0--34-:R-:W-:-:S07]  /*01e0*/  IMAD.MOV.U32 R11, RZ, RZ, R7 ;  /* 0x000000ffff0b7224 */ /* 0x019fce00078e0007 */
.L_x_10:
[----:B------:R-:W-:Y:S01]  /*01f0*/  IABS R8, R15 ;  /* 0x0000000f00087213 */ /* 0x000fe20000000000 */
[----:B------:R-:W-:Y:S01]  /*0200*/  BSSY.RECONVERGENT B0, `(.L_x_8) ;  /* 0x0000071000007945 */ /* 0x000fe20003800200 */
[----:B------:R-:W-:Y:S02]  /*0210*/  IABS R0, R18 ;  /* 0x0000001200007213 */ /* 0x000fe40000000000 */
[----:B0-----:R-:W0:Y:S01]  /*0220*/  I2F.RP R17, R8 ;  /* 0x0000000800117306 */ /* 0x001e220000209400 */
[----:B--2---:R-:W-:Y:S02]  /*0230*/  IABS R7, R11 ;  /* 0x0000000b00077213 */ /* 0x004fe40000000000 */
[----:B------:R-:W-:Y:S02]  /*0240*/  IADD3 R6, PT, PT, RZ, -R0, RZ ;  /* 0x80000000ff067210 */ /* 0x000fe40007ffe0ff */
[----:B------:R-:W-:Y:S01]  /*0250*/  IABS R22, R13 ;  /* 0x0000000d00167213 */ /* 0x000fe20000000000 */
[----:B------:R-:W-:Y:S01]  /*0260*/  IMAD.HI.U32 R0, R10, R7, RZ ;  /* 0x000000070a007227 */ /* 0x000fe200078e00ff */
[----:B------:R-:W-:-:S02]  /*0270*/  IABS R21, R15 ;  /* 0x0000000f00157213 */ /* 0x000fc40000000000 */
[----:B------:R-:W2:Y:S01]  /*0280*/  I2F.RP R20, R22 ;  /* 0x0000001600147306 */ /* 0x000ea20000209400 */
[----:B------:R-:W-:Y:S01]  /*0290*/  IMAD R7, R0, R6, R7 ;  /* 0x0000000600077224 */ /* 0x000fe200078e0207 */
[----:B------:R-:W-:Y:S01]  /*02a0*/  IABS R6, R18 ;  /* 0x0000001200067213 */ /* 0x000fe20000000000 */
[----:B------:R-:W-:-:S03]  /*02b0*/  IMAD.MOV R24, RZ, RZ, -R21 ;  /* 0x000000ffff187224 */ /* 0x000fc600078e0a15 */
[----:B------:R-:W-:Y:S02]  /*02c0*/  ISETP.GT.U32.AND P1, PT, R14, R7, PT ;  /* 0x000000070e00720c */ /* 0x000fe40003f24070 */
[----:B0-----:R-:W0:Y:S08]  /*02d0*/  MUFU.RCP R17, R17 ;  /* 0x0000001100117308 */ /* 0x001e300000001000 */
[----:B--2---:R-:W-:Y:S03]  /*02e0*/  MUFU.RCP R20, R20 ;  /* 0x0000001400147308 */ /* 0x004fe60000001000 */
[----:B------:R-:W-:Y:S01]  /*02f0*/  @!P1 IMAD.IADD R7, R7, 0x1, -R6 ;  /* 0x0000000107079824 */ /* 0x000fe200078e0a06 */
[----:B------:R-:W-:Y:S01]  /*0300*/  LOP3.LUT R6, R11, R18, RZ, 0x3c, !PT ;  /* 0x000000120b067212 */ /* 0x000fe200078e3cff */
[----:B------:R-:W-:Y:S01]  /*0310*/  @!P1 VIADD R0, R0, 0x1 ;  /* 0x0000000100009836 */ /* 0x000fe20000000000 */
[----:B------:R-:W-:-:S02]  /*0320*/  ISETP.NE.AND P1, PT, R18, RZ, PT ;  /* 0x000000ff1200720c */ /* 0x000fc40003f25270 */
[----:B------:R-:W-:Y:S01]  /*0330*/  ISETP.GE.U32.AND P0, PT, R7, R14, PT ;  /* 0x0000000e0700720c */ /* 0x000fe20003f06070 */
[----:B0-----:R-:W-:Y:S01]  /*0340*/  VIADD R19, R17, 0xffffffe ;  /* 0x0ffffffe11137836 */ /* 0x001fe20000000000 */
[----:B------:R-:W-:Y:S01]  /*0350*/  ISETP.GE.AND P2, PT, R6, RZ, PT ;  /* 0x000000ff0600720c */ /* 0x000fe20003f46270 */
[----:B------:R-:W-:Y:S02]  /*0360*/  IMAD.MOV.U32 R6, RZ, RZ, RZ ;  /* 0x000000ffff067224 */ /* 0x000fe400078e00ff */
[----:B------:R-:W0:Y:S08]  /*0370*/  F2I.FTZ.U32.TRUNC.NTZ R7, R19 ;  /* 0x0000001300077305 */ /* 0x000e30000021f000 */
[----:B------:R-:W-:-:S04]  /*0380*/  @P0 VIADD R0, R0, 0x1 ;  /* 0x0000000100000836 */ /* 0x000fc80000000000 */
[----:B------:R-:W-:Y:S01]  /*0390*/  @!P2 IMAD.MOV R0, RZ, RZ, -R0 ;  /* 0x000000ffff00a224 */ /* 0x000fe200078e0a00 */
[----:B------:R-:W-:Y:S02]  /*03a0*/  @!P1 LOP3.LUT R0, RZ, R18, RZ, 0x33, !PT ;  /* 0x00000012ff009212 */ /* 0x000fe400078e33ff */
[----:B0-----:R-:W-:Y:S02]  /*03b0*/  IADD3 R17, PT, PT, RZ, -R7, RZ ;  /* 0x80000007ff117210 */ /* 0x001fe40007ffe0ff */
[----:B------:R-:W-:Y:S01]  /*03c0*/  IABS R19, R0 ;  /* 0x0000000000137213 */ /* 0x000fe20000000000 */
[----:B------:R-:W-:Y:S01]  /*03d0*/  IMAD.MOV R23, RZ, RZ, -R0 ;  /* 0x000000ffff177224 */ /* 0x000fe200078e0a00 */
[----:B------:R-:W-:Y:S01]  /*03e0*/  ISETP.GE.AND P3, PT, R0, RZ, PT ;  /* 0x000000ff0000720c */ /* 0x000fe20003f66270 */
[----:B------:R-:W-:Y:S01]  /*03f0*/  IMAD R17, R17, R8, RZ ;  /* 0x0000000811117224 */ /* 0x000fe200078e02ff */
[----:B------:R-:W-:-:S03]  /*0400*/  ISETP.NE.AND P2, PT, R15, RZ, PT ;  /* 0x000000ff0f00720c */ /* 0x000fc60003f45270 */
[----:B------:R-:W-:Y:S01]  /*0410*/  IMAD.HI.U32 R6, R7, R17, R6 ;  /* 0x0000001107067227 */ /* 0x000fe200078e0006 */
[----:B------:R-:W-:Y:S02]  /*0420*/  IADD3 R7, PT, PT, R20, 0xffffffe, RZ ;  /* 0x0ffffffe14077810 */ /* 0x000fe40007ffe0ff */
[----:B------:R-:W-:-:S03]  /*0430*/  LOP3.LUT R20, RZ, R15, RZ, 0x33, !PT ;  /* 0x0000000fff147212 */ /* 0x000fc600078e33ff */
[----:B------:R-:W-:Y:S01]  /*0440*/  IMAD.HI.U32 R17, R6, R19, RZ ;  /* 0x0000001306117227 */ /* 0x000fe200078e00ff */
[----:B------:R-:W0:Y:S03]  /*0450*/  F2I.FTZ.U32.TRUNC.NTZ R7, R7 ;  /* 0x0000000700077305 */ /* 0x000e26000021f000 */
[----:B------:R-:W-:-:S05]  /*0460*/  IMAD R19, R17, R24, R19 ;  /* 0x0000001811137224 */ /* 0x000fca00078e0213 */
[----:B------:R-:W-:Y:S01]  /*0470*/  ISETP.GT.U32.AND P1, PT, R8, R19, PT ;  /* 0x000000130800720c */ /* 0x000fe20003f24070 */
[----:B0-----:R-:W-:-:S04]  /*0480*/  IMAD.MOV R25, RZ, RZ, -R7 ;  /* 0x000000ffff197224 */ /* 0x001fc800078e0a07 */
[----:B------:R-:W-:-:S08]  /*0490*/  IMAD R25, R25, R22, RZ ;  /* 0x0000001619197224 */ /* 0x000fd000078e02ff */
[----:B------:R-:W-:-:S04]  /*04a0*/  @!P1 IMAD.IADD R19, R19, 0x1, -R8 ;  /* 0x0000000113139824 */ /* 0x000fc800078e0a08 */
[----:B------:R-:W-:Y:S01]  /*04b0*/  IMAD.IADD R6, R19, 0x1, -R8 ;  /* 0x0000000113067824 */ /* 0x000fe200078e0a08 */
[----:B------:R-:W-:-:S04]  /*04c0*/  ISETP.GT.U32.AND P0, PT, R8, R19, PT ;  /* 0x000000130800720c */ /* 0x000fc80003f04070 */
[----:B------:R-:W-:Y:S01]  /*04d0*/  SEL R21, R6, R19, !P0 ;  /* 0x0000001306157207 */ /* 0x000fe20004000000 */
[----:B------:R-:W-:-:S03]  /*04e0*/  IMAD.MOV.U32 R6, RZ, RZ, RZ ;  /* 0x000000ffff067224 */ /* 0x000fc600078e00ff */
[----:B------:R-:W-:Y:S01]  /*04f0*/  @!P3 IADD3 R21, PT, PT, -R21, RZ, RZ ;  /* 0x000000ff1515b210 */ /* 0x000fe20007ffe1ff */
[----:B------:R-:W-:-:S03]  /*0500*/  IMAD.HI.U32 R6, R7, R25, R6 ;  /* 0x0000001907067227 */ /* 0x000fc600078e0006 */
[----:B------:R-:W-:Y:S01]  /*0510*/  SEL R24, R20, R21, !P2 ;  /* 0x0000001514187207 */ /* 0x000fe20005000000 */
[----:B------:R-:W-:-:S03]  /*0520*/  IMAD R7, R18, R23, R11 ;  /* 0x0000001712077224 */ /* 0x000fc600078e020b */
[----:B------:R-:W-:-:S05]  /*0530*/  IABS R21, R24 ;  /* 0x0000001800157213 */ /* 0x000fca0000000000 */
[----:B------:R-:W-:Y:S02]  /*0540*/  IMAD.MOV.U32 R23, RZ, RZ, R21 ;  /* 0x000000ffff177224 */ /* 0x000fe400078e0015 */
[----:B------:R-:W-:-:S04]  /*0550*/  IMAD.HI R21, R7, 0x38e38e39, RZ ;  /* 0x38e38e3907157827 */ /* 0x000fc800078e02ff */
[----:B------:R-:W-:Y:S01]  /*0560*/  IMAD.HI.U32 R6, R6, R23, RZ ;  /* 0x0000001706067227 */ /* 0x000fe200078e00ff */
[----:B------:R-:W-:-:S04]  /*0570*/  SHF.R.U32.HI R26, RZ, 0x1, R21 ;  /* 0x00000001ff1a7819 */ /* 0x000fc80000011615 */
[----:B------:R-:W-:Y:S02]  /*0580*/  IADD3 R25, PT, PT, -R6, RZ, RZ ;  /* 0x000000ff06197210 */ /* 0x000fe40007ffe1ff */
[----:B------:R-:W-:-:S03]  /*0590*/  LEA.HI R26, R21, R26, RZ, 0x1 ;  /* 0x0000001a151a7211 */ /* 0x000fc600078f08ff */
        /* <DEDUP_REMOVED lines=15> */
[----:B------:R-:W-:Y:S01]  /*0690*/  ISETP.GE.AND P3, PT, R25, RZ, PT ;  /* 0x000000ff1900720c */ /* 0x000fe20003f66270 */
[----:B------:R-:W-:Y:S02]  /*06a0*/  @P0 VIADD R6, R6, 0x1 ;  /* 0x0000000106060836 */ /* 0x000fe40000000000 */
[----:B------:R-:W-:Y:S01]  /*06b0*/  IMAD R23, R23, 0x3, RZ ;  /* 0x0000000317177824 */ /* 0x000fe200078e02ff */
[----:B------:R-:W-:-:S04]  /*06c0*/  LOP3.LUT R22, R22, 0xffff, RZ, 0xc0, !PT ;  /* 0x0000ffff16167812 */ /* 0x000fc800078ec0ff */
[----:B------:R-:W-:Y:S02]  /*06d0*/  LOP3.LUT R26, RZ, R23, RZ, 0x33, !PT ;  /* 0x00000017ff1a7212 */ /* 0x000fe400078e33ff */
[----:B------:R-:W-:-:S03]  /*06e0*/  PRMT R23, R22, 0x8880, RZ ;  /* 0x0000888016177816 */ /* 0x000fc600000000ff */
[----:B------:R-:W-:Y:S01]  /*06f0*/  IMAD.IADD R26, R7, 0x1, R26 ;  /* 0x00000001071a7824 */ /* 0x000fe200078e021a */
[----:B------:R-:W-:Y:S02]  /*0700*/  @!P3 IADD3 R6, PT, PT, -R6, RZ, RZ ;  /* 0x000000ff0606b210 */ /* 0x000fe40007ffe1ff */
[----:B------:R-:W-:Y:S02]  /*0710*/  @!P4 LOP3.LUT R6, RZ, R13, RZ, 0x33, !PT ;  /* 0x0000000dff06c212 */ /* 0x000fe400078e33ff */
[----:B------:R-:W-:-:S03]  /*0720*/  LOP3.LUT R26, R26, 0xffff, RZ, 0xc0, !PT ;  /* 0x0000ffff1a1a7812 */ /* 0x000fc600078ec0ff */
[----:B------:R-:W-:Y:S01]  /*0730*/  IMAD.MOV R7, RZ, RZ, -R6 ;  /* 0x000000ffff077224 */ /* 0x000fe200078e0a06 */
[----:B------:R-:W-:Y:S01]  /*0740*/  PRMT R26, R26, 0x8880, RZ ;  /* 0x000088801a1a7816 */ /* 0x000fe200000000ff */
[----:B------:R-:W-:Y:S02]  /*0750*/  IMAD.IADD R23, R6, 0x1, R23 ;  /* 0x0000000106177824 */ /* 0x000fe400078e0217 */
[----:B------:R-:W-:Y:S01]  /*0760*/  IMAD R22, R13, R7, R24 ;  /* 0x000000070d167224 */ /* 0x000fe200078e0218 */
[----:B------:R-:W-:-:S05]  /*0770*/  MOV R7, R26 ;  /* 0x0000001a00077202 */ /* 0x000fca0000000f00 */
[----:B------:R-:W-:-:S05]  /*0780*/  IMAD.IADD R22, R22, 0x1, R7 ;  /* 0x0000000116167824 */ /* 0x000fca00078e0207 */
[----:B------:R-:W-:Y:S02]  /*0790*/  ISETP.GE.AND P0, PT, R22, R13, PT ;  /* 0x0000000d1600720c */ /* 0x000fe40003f06270 */
[C---:B------:R-:W-:Y:S02]  /*07a0*/  LOP3.LUT R6, R23.reuse, R22, RZ, 0xfc, !PT ;  /* 0x0000001617067212 */ /* 0x040fe400078efcff */
[----:B------:R-:W-:-:S04]  /*07b0*/  ISETP.LT.AND P0, PT, R23, R12, !P0 ;  /* 0x0000000c1700720c */ /* 0x000fc80004701270 */
[----:B------:R-:W-:-:S13]  /*07c0*/  ISETP.GT.AND P0, PT, R6, -0x1, P0 ;  /* 0xffffffff0600780c */ /* 0x000fda0000704270 */
[----:B------:R-:W0:Y:S02]  /*07d0*/  @!P0 LDC.64 R6, c[0x0][0x388] ;  /* 0x0000e200ff068b82 */ /* 0x000e240000000a00 */
[----:B0-----:R-:W-:-:S05]  /*07e0*/  @!P0 IMAD.WIDE R6, R11, 0x4, R6 ;  /* 0x000000040b068825 */ /* 0x001fca00078e0206 */
[----:B------:R0:W-:Y:S01]  /*07f0*/  @!P0 STG.E desc[UR6][R6.64], RZ ;  /* 0x000000ff06008986 */ /* 0x0001e2000c101906 */
[----:B------:R-:W-:Y:S05]  /*0800*/  @!P0 BRA `(.L_x_9) ;  /* 0x0000000000408947 */ /* 0x000fea0003800000 */
[----:B------:R-:W-:Y:S01]  /*0810*/  ISETP.GE.U32.AND P0, PT, R19, R8, PT ;  /* 0x000000081300720c */ /* 0x000fe20003f06070 */
[----:B------:R-:W-:Y:S01]  /*0820*/  @!P1 VIADD R17, R17, 0x1 ;  /* 0x0000000111119836 */ /* 0x000fe20000000000 */
[----:B------:R-:W-:-:S04]  /*0830*/  LOP3.LUT R0, R0, R15, RZ, 0x3c, !PT ;  /* 0x0000000f00007212 */ /* 0x000fc800078e3cff */
[----:B------:R-:W-:Y:S02]  /*0840*/  ISETP.GE.AND P3, PT, R0, RZ, PT ;  /* 0x000000ff0000720c */ /* 0x000fe40003f66270 */
[----:B------:R-:W-:-:S04]  /*0850*/  SHF.R.S32.HI R0, RZ, 0x1, R21 ;  /* 0x00000001ff007819 */ /* 0x000fc80000011415 */
[----:B------:R-:W-:Y:S02]  /*0860*/  LEA.HI R0, R21, R0, RZ, 0x1 ;  /* 0x0000000015007211 */ /* 0x000fe400078f08ff */
[----:B------:R-:W-:-:S05]  /*0870*/  @P0 IADD3 R17, PT, PT, R17, 0x1, RZ ;  /* 0x0000000111110810 */ /* 0x000fca0007ffe0ff */
[----:B------:R-:W-:-:S05]  /*0880*/  @!P3 IMAD.MOV R17, RZ, RZ, -R17 ;  /* 0x000000ffff11b224 */ /* 0x000fca00078e0a11 */
[----:B------:R-:W-:-:S05]  /*0890*/  SEL R17, R20, R17, !P2 ;  /* 0x0000001114117207 */ /* 0x000fca0005000000 */
[----:B------:R-:W-:-:S04]  /*08a0*/  IMAD R17, R17, UR5, R0 ;  /* 0x0000000511117c24 */ /* 0x000fc8000f8e0200 */
[----:B------:R-:W-:-:S04]  /*08b0*/  IMAD R17, R17, R12, R23 ;  /* 0x0000000c11117224 */ /* 0x000fc800078e0217 */
[----:B0-----:R-:W-:-:S04]  /*08c0*/  IMAD R7, R17, R13, R22 ;  /* 0x0000000d11077224 */ /* 0x001fc800078e0216 */
[----:B------:R-:W-:-:S06]  /*08d0*/  IMAD.WIDE R6, R7, 0x4, R2 ;  /* 0x0000000407067825 */ /* 0x000fcc00078e0202 */
[----:B------:R-:W2:Y:S01]  /*08e0*/  LDG.E R7, desc[UR6][R6.64] ;  /* 0x0000000606077981 */ /* 0x000ea2000c1e1900 */
[----:B-1----:R-:W-:-:S05]  /*08f0*/  IMAD.WIDE R20, R11, 0x4, R4 ;  /* 0x000000040b147825 */ /* 0x002fca00078e0204 */
[----:B--2---:R2:W-:Y:S02]  /*0900*/  STG.E desc[UR6][R20.64], R7 ;  /* 0x0000000714007986 */ /* 0x0045e4000c101906 */
.L_x_9:
[----:B------:R-:W-:Y:S05]  /*0910*/  BSYNC.RECONVERGENT B0 ;  /* 0x0000000000007941 */ /* 0x000fea0003800200 */
.L_x_8:
[----:B------:R-:W-:-:S05]  /*0920*/  IMAD.IADD R11, R9, 0x1, R11 ;  /* 0x00000001090b7824 */ /* 0x000fca00078e020b */
[----:B------:R-:W-:-:S13]  /*0930*/  ISETP.GE.AND P0, PT, R11, R16, PT ;  /* 0x000000100b00720c */ /* 0x000fda0003f06270 */
[----:B------:R-:W-:Y:S05]  /*0940*/  @!P0 BRA `(.L_x_10) ;  /* 0xfffffff800288947 */ /* 0x000fea000383ffff */
[----:B------:R-:W-:Y:S05]  /*0950*/  EXIT ;  /* 0x000000000000794d */ /* 0x000fea0003800000 */
.L_x_11:
        /* <DEDUP_REMOVED lines=10> */
.L_x_15:


//--------------------- .nv.shared.reserved.0     --------------------------
	.section	.nv.shared.reserved.0,"aw",@nobits
	.weak		__nv_reservedSMEM_offset_0_alias
	.size		__nv_reservedSMEM_offset_0_alias, 0, 64
	.other		__nv_reservedSMEM_offset_0_alias,@"STO_CUDA_RESERVED_SHARED STV_DEFAULT"
__nv_reservedSMEM_offset_0_alias:
	.zero		0
	.zero		64


//--------------------- .nv.constant0._Z6col2imPfS_iiiii --------------------------
	.section	.nv.constant0._Z6col2imPfS_iiiii,"a",@progbits
	.sectionflags	@""
	.align	4
.nv.constant0._Z6col2imPfS_iiiii:
	.zero		932


//--------------------- .nv.constant0._Z12grad_reshapePfS_iiiii --------------------------
	.section	.nv.constant0._Z12grad_reshapePfS_iiiii,"a",@progbits
	.sectionflags	@""
	.align	4
.nv.constant0._Z12grad_reshapePfS_iiiii:
	.zero		932


//--------------------- .nv.constant0._Z7reshapePfS_iiiii --------------------------
	.section	.nv.constant0._Z7reshapePfS_iiiii,"a",@progbits
	.sectionflags	@""
	.align	4
.nv.constant0._Z7reshapePfS_iiiii:
	.zero		932


//--------------------- .nv.constant0._Z6im2colPKfPfiiii --------------------------
	.section	.nv.constant0._Z6im2colPKfPfiiii,"a",@progbits
	.sectionflags	@""
	.align	4
.nv.constant0._Z6im2colPKfPfiiii:
	.zero		928


//--------------------- SYMBOLS --------------------------

	.type		.nv.reservedSmem.offset0,@object
	.size		.nv.reservedSmem.offset0,0x4
